	.target	sm_100a

	.elftype	@"ET_EXEC"


//--------------------- .note.nv.tkinfo           --------------------------
	.section	.note.nv.tkinfo,"",@"SHT_NOTE"
	.sectionflags	@"SHF_NOTE_NV_TKINFO"
	.tkinfo
        /*0018*/ 	.word	0x00000002
        /*0030*/ 	.string	""
        /*0030*/ 	.string	"ptxas"
        /*0030*/ 	.string	"Cuda compilation tools, release 13.0, V13.0.88"
        /*0030*/ 	.string	"Build cuda_13.0.r13.0/compiler.36424714_0"
        /*0030*/ 	.string	"-arch sm_100a -m 64 "



//--------------------- .note.nv.cuinfo           --------------------------
	.section	.note.nv.cuinfo,"",@"SHT_NOTE"
	.sectionflags	@"SHF_NOTE_NV_CUINFO"
        /*0018*/ 	.short	0x0002
        /*001a*/ 	.short	0x0064
        /*001c*/ 	.short	0x0082
	.zero		2


//--------------------- .nv.info                  --------------------------
	.section	.nv.info,"",@"SHT_CUDA_INFO"
	.align	4


	//----- nvinfo : EIATTR_REGCOUNT
	.align		4
        /*0000*/ 	.byte	0x04, 0x2f
        /*0002*/ 	.short	(.L_19 - .L_18)
	.align		4
.L_18:
        /*0004*/ 	.word	index@(_ZN7cutlass13device_kernelINS_4gemm6kernel13GemmUniversalIN4cute5tupleIJiiiiEEENS1_10collective13CollectiveMmaINS1_35MainloopSm100TmaUmmaWarpSpecializedILi3ELi2ELi4ENS5_IJNS4_1CILi4EEENSA_ILi2EEENSA_ILi1EEEEEEEENS5_IJNSA_ILi128EEESG_SG_EEEfNS5_IJlSD_lEEEfSI_NS4_8TiledMMAINS4_8MMA_AtomIJNS4_23SM100_MMA_TF32_2x1SM_SSINS_10tfloat32_tESM_fLi128ELi128ELNS4_4UMMA5MajorE0ELSO_0ELNSN_7ScaleInE0ELSP_0EEEEEENS4_6LayoutINS5_IJSD_SD_SD_EEENS5_IJNSA_ILi0EEESU_SU_EEEEENS5_IJNS4_10UnderscoreESX_SX_EEEEENS4_28SM100_TMA_2SM_LOAD_MULTICASTENS4_14ComposedLayoutINS4_7SwizzleILi3ELi4ELi3EEENS4_18smem_ptr_flag_bitsILi32EEENSS_INS5_IJNSA_ILi8EEENSA_ILi32EEEEEENS5_IJS17_SD_EEEEEEEvNS4_8identityES10_S1B_vS1C_EENS_8epilogue10collective18CollectiveEpilogueINS1E_23Sm100TmaWarpSpecializedILi4ELi2ELi16ELb1ELb0EEEJNS5_IJNSA_ILi64EEESG_SG_EEENS5_IJNSS_IS1J_SD_EENSS_INS5_IJNSA_ILi16EEESC_EEENS5_IJSD_S1J_EEEEEEEEfSI_fSI_NS1E_6fusion15FusionCallbacksIS1I_NS1R_17LinearCombinationIffffLNS_15FloatRoundStyleE2EEES1K_S1Q_JEEENS4_5SM1004TMEM4LOAD26SM100_TMEM_LOAD_32dp32b16xENS4_13SM90_TMA_LOADENS11_INS12_ILi2ELi4ELi3EEES15_NSS_INS5_IJS16_S1M_EEENS5_IJS1M_SD_EEEEEEENS4_39AutoVectorizingCopyWithAssumedAlignmentILi128EEENS4_14SM90_TMA_STOREES26_S28_S28_EEEvvEEEEvNT_6ParamsE)
        /*0008*/ 	.word	0x0000004f


	//----- nvinfo : EIATTR_FRAME_SIZE
	.align		4
.L_19:
        /*000c*/ 	.byte	0x04, 0x11
        /*000e*/ 	.short	(.L_21 - .L_20)
	.align		4
.L_20:
        /*0010*/ 	.word	index@($__internal_2_$__cuda_sm10x_tcgen05_guardrail_trap_unallocated_columns_being_dealloced)
        /*0014*/ 	.word	0x00000000


	//----- nvinfo : EIATTR_FRAME_SIZE
	.align		4
.L_21:
        /*0018*/ 	.byte	0x04, 0x11
        /*001a*/ 	.short	(.L_23 - .L_22)
	.align		4
.L_22:
        /*001c*/ 	.word	index@($__internal_1_$__cuda_sm10x_tcgen05_guardrail_trap_phase_invalid_during_alloc)
        /*0020*/ 	.word	0x00000000


	//----- nvinfo : EIATTR_FRAME_SIZE
	.align		4
.L_23:
        /*0024*/ 	.byte	0x04, 0x11
        /*0026*/ 	.short	(.L_25 - .L_24)
	.align		4
.L_24:
        /*0028*/ 	.word	index@($__internal_0_$__cuda_sm10x_tcgen05_guardrail_trap_col_being_dealloced_not_returned_by_alloc)
        /*002c*/ 	.word	0x00000000


	//----- nvinfo : EIATTR_FRAME_SIZE
	.align		4
.L_25:
        /*0030*/ 	.byte	0x04, 0x11
        /*0032*/ 	.short	(.L_27 - .L_26)
	.align		4
.L_26:
        /*0034*/ 	.word	index@(_ZN7cutlass13device_kernelINS_4gemm6kernel13GemmUniversalIN4cute5tupleIJiiiiEEENS1_10collective13CollectiveMmaINS1_35MainloopSm100TmaUmmaWarpSpecializedILi3ELi2ELi4ENS5_IJNS4_1CILi4EEENSA_ILi2EEENSA_ILi1EEEEEEEENS5_IJNSA_ILi128EEESG_SG_EEEfNS5_IJlSD_lEEEfSI_NS4_8TiledMMAINS4_8MMA_AtomIJNS4_23SM100_MMA_TF32_2x1SM_SSINS_10tfloat32_tESM_fLi128ELi128ELNS4_4UMMA5MajorE0ELSO_0ELNSN_7ScaleInE0ELSP_0EEEEEENS4_6LayoutINS5_IJSD_SD_SD_EEENS5_IJNSA_ILi0EEESU_SU_EEEEENS5_IJNS4_10UnderscoreESX_SX_EEEEENS4_28SM100_TMA_2SM_LOAD_MULTICASTENS4_14ComposedLayoutINS4_7SwizzleILi3ELi4ELi3EEENS4_18smem_ptr_flag_bitsILi32EEENSS_INS5_IJNSA_ILi8EEENSA_ILi32EEEEEENS5_IJS17_SD_EEEEEEEvNS4_8identityES10_S1B_vS1C_EENS_8epilogue10collective18CollectiveEpilogueINS1E_23Sm100TmaWarpSpecializedILi4ELi2ELi16ELb1ELb0EEEJNS5_IJNSA_ILi64EEESG_SG_EEENS5_IJNSS_IS1J_SD_EENSS_INS5_IJNSA_ILi16EEESC_EEENS5_IJSD_S1J_EEEEEEEEfSI_fSI_NS1E_6fusion15FusionCallbacksIS1I_NS1R_17LinearCombinationIffffLNS_15FloatRoundStyleE2EEES1K_S1Q_JEEENS4_5SM1004TMEM4LOAD26SM100_TMEM_LOAD_32dp32b16xENS4_13SM90_TMA_LOADENS11_INS12_ILi2ELi4ELi3EEES15_NSS_INS5_IJS16_S1M_EEENS5_IJS1M_SD_EEEEEEENS4_39AutoVectorizingCopyWithAssumedAlignmentILi128EEENS4_14SM90_TMA_STOREES26_S28_S28_EEEvvEEEEvNT_6ParamsE)
        /*0038*/ 	.word	0x00000000


	//----- nvinfo : EIATTR_MIN_STACK_SIZE
	.align		4
.L_27:
        /*003c*/ 	.byte	0x04, 0x12
        /*003e*/ 	.short	(.L_29 - .L_28)
	.align		4
.L_28:
        /*0040*/ 	.word	index@(_ZN7cutlass13device_kernelINS_4gemm6kernel13GemmUniversalIN4cute5tupleIJiiiiEEENS1_10collective13CollectiveMmaINS1_35MainloopSm100TmaUmmaWarpSpecializedILi3ELi2ELi4ENS5_IJNS4_1CILi4EEENSA_ILi2EEENSA_ILi1EEEEEEEENS5_IJNSA_ILi128EEESG_SG_EEEfNS5_IJlSD_lEEEfSI_NS4_8TiledMMAINS4_8MMA_AtomIJNS4_23SM100_MMA_TF32_2x1SM_SSINS_10tfloat32_tESM_fLi128ELi128ELNS4_4UMMA5MajorE0ELSO_0ELNSN_7ScaleInE0ELSP_0EEEEEENS4_6LayoutINS5_IJSD_SD_SD_EEENS5_IJNSA_ILi0EEESU_SU_EEEEENS5_IJNS4_10UnderscoreESX_SX_EEEEENS4_28SM100_TMA_2SM_LOAD_MULTICASTENS4_14ComposedLayoutINS4_7SwizzleILi3ELi4ELi3EEENS4_18smem_ptr_flag_bitsILi32EEENSS_INS5_IJNSA_ILi8EEENSA_ILi32EEEEEENS5_IJS17_SD_EEEEEEEvNS4_8identityES10_S1B_vS1C_EENS_8epilogue10collective18CollectiveEpilogueINS1E_23Sm100TmaWarpSpecializedILi4ELi2ELi16ELb1ELb0EEEJNS5_IJNSA_ILi64EEESG_SG_EEENS5_IJNSS_IS1J_SD_EENSS_INS5_IJNSA_ILi16EEESC_EEENS5_IJSD_S1J_EEEEEEEEfSI_fSI_NS1E_6fusion15FusionCallbacksIS1I_NS1R_17LinearCombinationIffffLNS_15FloatRoundStyleE2EEES1K_S1Q_JEEENS4_5SM1004TMEM4LOAD26SM100_TMEM_LOAD_32dp32b16xENS4_13SM90_TMA_LOADENS11_INS12_ILi2ELi4ELi3EEES15_NSS_INS5_IJS16_S1M_EEENS5_IJS1M_SD_EEEEEEENS4_39AutoVectorizingCopyWithAssumedAlignmentILi128EEENS4_14SM90_TMA_STOREES26_S28_S28_EEEvvEEEEvNT_6ParamsE)
        /*0044*/ 	.word	0x00000000
.L_29:


//--------------------- .nv.compat                --------------------------
	.section	.nv.compat,"",@"SHT_CUDA_COMPAT_INFO"
	.align	4
        /*0000*/ 	.byte	0x02, 0x09, 0x01, 0x00, 0x02, 0x02, 0x02, 0x00, 0x02, 0x05, 0x05, 0x00, 0x03, 0x07, 0x01, 0x01
        /*0010*/ 	.byte	0x02, 0x03, 0x01, 0x00, 0x02, 0x06, 0x01, 0x00, 0x04, 0x0b, 0x08, 0x00, 0x09, 0x00, 0x00, 0x00
        /*0020*/ 	.byte	0x00, 0x00, 0x00, 0x00


//--------------------- .nv.info._ZN7cutlass13device_kernelINS_4gemm6kernel13GemmUniversalIN4cute5tupleIJiiiiEEENS1_10collective13CollectiveMmaINS1_35MainloopSm100TmaUmmaWarpSpecializedILi3ELi2ELi4ENS5_IJNS4_1CILi4EEENSA_ILi2EEENSA_ILi1EEEEEEEENS5_IJNSA_ILi128EEESG_SG_EEEfNS5_IJlSD_lEEEfSI_NS4_8TiledMMAINS4_8MMA_AtomIJNS4_23SM100_MMA_TF32_2x1SM_SSINS_10tfloat32_tESM_fLi128ELi128ELNS4_4UMMA5MajorE0ELSO_0ELNSN_7ScaleInE0ELSP_0EEEEEENS4_6LayoutINS5_IJSD_SD_SD_EEENS5_IJNSA_ILi0EEESU_SU_EEEEENS5_IJNS4_10UnderscoreESX_SX_EEEEENS4_28SM100_TMA_2SM_LOAD_MULTICASTENS4_14ComposedLayoutINS4_7SwizzleILi3ELi4ELi3EEENS4_18smem_ptr_flag_bitsILi32EEENSS_INS5_IJNSA_ILi8EEENSA_ILi32EEEEEENS5_IJS17_SD_EEEEEEEvNS4_8identityES10_S1B_vS1C_EENS_8epilogue10collective18CollectiveEpilogueINS1E_23Sm100TmaWarpSpecializedILi4ELi2ELi16ELb1ELb0EEEJNS5_IJNSA_ILi64EEESG_SG_EEENS5_IJNSS_IS1J_SD_EENSS_INS5_IJNSA_ILi16EEESC_EEENS5_IJSD_S1J_EEEEEEEEfSI_fSI_NS1E_6fusion15FusionCallbacksIS1I_NS1R_17LinearCombinationIffffLNS_15FloatRoundStyleE2EEES1K_S1Q_JEEENS4_5SM1004TMEM4LOAD26SM100_TMEM_LOAD_32dp32b16xENS4_13SM90_TMA_LOADENS11_INS12_ILi2ELi4ELi3EEES15_NSS_INS5_IJS16_S1M_EEENS5_IJS1M_SD_EEEEEEENS4_39AutoVectorizingCopyWithAssumedAlignmentILi128EEENS4_14SM90_TMA_STOREES26_S28_S28_EEEvvEEEEvNT_6ParamsE --------------------------
	.section	.nv.info._ZN7cutlass13device_kernelINS_4gemm6kernel13GemmUniversalIN4cute5tupleIJiiiiEEENS1_10collective13CollectiveMmaINS1_35MainloopSm100TmaUmmaWarpSpecializedILi3ELi2ELi4ENS5_IJNS4_1CILi4EEENSA_ILi2EEENSA_ILi1EEEEEEEENS5_IJNSA_ILi128EEESG_SG_EEEfNS5_IJlSD_lEEEfSI_NS4_8TiledMMAINS4_8MMA_AtomIJNS4_23SM100_MMA_TF32_2x1SM_SSINS_10tfloat32_tESM_fLi128ELi128ELNS4_4UMMA5MajorE0ELSO_0ELNSN_7ScaleInE0ELSP_0EEEEEENS4_6LayoutINS5_IJSD_SD_SD_EEENS5_IJNSA_ILi0EEESU_SU_EEEEENS5_IJNS4_10UnderscoreESX_SX_EEEEENS4_28SM100_TMA_2SM_LOAD_MULTICASTENS4_14ComposedLayoutINS4_7SwizzleILi3ELi4ELi3EEENS4_18smem_ptr_flag_bitsILi32EEENSS_INS5_IJNSA_ILi8EEENSA_ILi32EEEEEENS5_IJS17_SD_EEEEEEEvNS4_8identityES10_S1B_vS1C_EENS_8epilogue10collective18CollectiveEpilogueINS1E_23Sm100TmaWarpSpecializedILi4ELi2ELi16ELb1ELb0EEEJNS5_IJNSA_ILi64EEESG_SG_EEENS5_IJNSS_IS1J_SD_EENSS_INS5_IJNSA_ILi16EEESC_EEENS5_IJSD_S1J_EEEEEEEEfSI_fSI_NS1E_6fusion15FusionCallbacksIS1I_NS1R_17LinearCombinationIffffLNS_15FloatRoundStyleE2EEES1K_S1Q_JEEENS4_5SM1004TMEM4LOAD26SM100_TMEM_LOAD_32dp32b16xENS4_13SM90_TMA_LOADENS11_INS12_ILi2ELi4ELi3EEES15_NSS_INS5_IJS16_S1M_EEENS5_IJS1M_SD_EEEEEEENS4_39AutoVectorizingCopyWithAssumedAlignmentILi128EEENS4_14SM90_TMA_STOREES26_S28_S28_EEEvvEEEEvNT_6ParamsE,"",@"SHT_CUDA_INFO"
	.sectionflags	@""
	.align	4


	//----- nvinfo : EIATTR_CUDA_API_VERSION
	.align		4
        /*0000*/ 	.byte	0x04, 0x37
        /*0002*/ 	.short	(.L_31 - .L_30)
.L_30:
        /*0004*/ 	.word	0x00000082


	//----- nvinfo : EIATTR_KPARAM_INFO
	.align		4
.L_31:
        /*0008*/ 	.byte	0x04, 0x17
        /*000a*/ 	.short	(.L_33 - .L_32)
.L_32:
        /*000c*/ 	.word	0x00000000
        /*0010*/ 	.short	0x0000
        /*0012*/ 	.short	0x0000
        /*0014*/ 	.byte	0x00, 0xf0, 0x01, 0x20


	//----- nvinfo : EIATTR_AT_ENTRY_FRAGMENTS
	.align		4
.L_33:
        /*0018*/ 	.byte	0x04, 0x4f
        /*001a*/ 	.short	(.L_35 - .L_34)


	//   ....[0]....
.L_34:
        /*001c*/ 	.word	0x00000007


	//----- nvinfo : EIATTR_RESERVED_SMEM_USED
	.align		4
.L_35:
        /*0020*/ 	.byte	0x01, 0x41
	.zero		2


	//----- nvinfo : EIATTR_SPARSE_MMA_MASK
	.align		4
        /*0024*/ 	.byte	0x03, 0x50
        /*0026*/ 	.short	0x0000


	//----- nvinfo : EIATTR_TCGEN05_2CTA_USED
	.align		4
        /*0028*/ 	.byte	0x01, 0x52
	.zero		2


	//----- nvinfo : EIATTR_MAXREG_COUNT
	.align		4
        /*002c*/ 	.byte	0x03, 0x1b
        /*002e*/ 	.short	0x00ff


	//----- nvinfo : EIATTR_NUM_BARRIERS
	.align		4
        /*0030*/ 	.byte	0x02, 0x4c
        /*0032*/ 	.byte	0x07
	.zero		1


	//----- nvinfo : EIATTR_EXTERNS
	.align		4
        /*0034*/ 	.byte	0x04, 0x0f
        /*0036*/ 	.short	(.L_37 - .L_36)


	//   ....[0]....
	.align		4
.L_36:
        /*0038*/ 	.word	index@(__assertfail)


	//----- nvinfo : EIATTR_MERCURY_ISA_VERSION
	.align		4
.L_37:
        /*003c*/ 	.byte	0x03, 0x5f
        /*003e*/ 	.short	0x0101


	//----- nvinfo : EIATTR_INT_WARP_WIDE_INSTR_OFFSETS
	.align		4
        /*0040*/ 	.byte	0x04, 0x31
        /*0042*/ 	.short	(.L_39 - .L_38)


	//   ....[0]....
.L_38:
        /*0044*/ 	.word	0x00000df0


	//   ....[1]....
        /*0048*/ 	.word	0x00000ea0


	//   ....[2]....
        /*004c*/ 	.word	0x00004fe0


	//   ....[3]....
        /*0050*/ 	.word	0x00005010


	//   ....[4]....
        /*0054*/ 	.word	0x00005030


	//   ....[5]....
        /*0058*/ 	.word	0x00005b80


	//   ....[6]....
        /*005c*/ 	.word	0x00005c30


	//   ....[7]....
        /*0060*/ 	.word	0x00005cf0


	//   ....[8]....
        /*0064*/ 	.word	0x00005d60


	//   ....[9]....
        /*0068*/ 	.word	0x00005e30


	//   ....[10]....
        /*006c*/ 	.word	0x00005ee0


	//   ....[11]....
        /*0070*/ 	.word	0x00005f50


	//   ....[12]....
        /*0074*/ 	.word	0x00006020


	//   ....[13]....
        /*0078*/ 	.word	0x000060c0


	//   ....[14]....
        /*007c*/ 	.word	0x00006160


	//   ....[15]....
        /*0080*/ 	.word	0x00006250


	//   ....[16]....
        /*0084*/ 	.word	0x00006330


	//----- nvinfo : EIATTR_COOP_GROUP_MASK_REGIDS
	.align		4
.L_39:
        /*0088*/ 	.byte	0x04, 0x29
        /*008a*/ 	.short	(.L_41 - .L_40)


	//   ....[0]....
.L_40:
        /*008c*/ 	.word	0xffffffff


	//   ....[1]....
        /*0090*/ 	.word	0xffffffff


	//   ....[2]....
        /*0094*/ 	.word	0xffffffff


	//   ....[3]....
        /*0098*/ 	.word	0xffffffff


	//   ....[4]....
        /*009c*/ 	.word	0xffffffff


	//   ....[5]....
        /*00a0*/ 	.word	0xffffffff


	//   ....[6]....
        /*00a4*/ 	.word	0xffffffff


	//   ....[7]....
        /*00a8*/ 	.word	0xffffffff


	//   ....[8]....
        /*00ac*/ 	.word	0xffffffff


	//   ....[9]....
        /*00b0*/ 	.word	0xffffffff


	//   ....[10]....
        /*00b4*/ 	.word	0xffffffff


	//   ....[11]....
        /*00b8*/ 	.word	0xffffffff


	//   ....[12]....
        /*00bc*/ 	.word	0xffffffff


	//   ....[13]....
        /*00c0*/ 	.word	0xffffffff


	//----- nvinfo : EIATTR_COOP_GROUP_INSTR_OFFSETS
	.align		4
.L_41:
        /*00c4*/ 	.byte	0x04, 0x28
        /*00c6*/ 	.short	(.L_43 - .L_42)


	//   ....[0]....
.L_42:
        /*00c8*/ 	.word	0x000000d0


	//   ....[1]....
        /*00cc*/ 	.word	0x00000540


	//   ....[2]....
        /*00d0*/ 	.word	0x00000700


	//   ....[3]....
        /*00d4*/ 	.word	0x000008a0


	//   ....[4]....
        /*00d8*/ 	.word	0x000009a0


	//   ....[5]....
        /*00dc*/ 	.word	0x00000b10


	//   ....[6]....
        /*00e0*/ 	.word	0x00000cb0


	//   ....[7]....
        /*00e4*/ 	.word	0x00000f10


	//   ....[8]....
        /*00e8*/ 	.word	0x00002980


	//   ....[9]....
        /*00ec*/ 	.word	0x000037f0


	//   ....[10]....
        /*00f0*/ 	.word	0x00003d00


	//   ....[11]....
        /*00f4*/ 	.word	0x00003fb0


	//   ....[12]....
        /*00f8*/ 	.word	0x00004ed0


	//   ....[13]....
        /*00fc*/ 	.word	0x000050f0


	//----- nvinfo : EIATTR_VRC_CTA_INIT_COUNT
	.align		4
.L_43:
        /*0100*/ 	.byte	0x02, 0x4a
        /*0102*/ 	.byte	0x80
	.zero		1


	//----- nvinfo : EIATTR_SYSCALL_OFFSETS
	.align		4
        /*0104*/ 	.byte	0x04, 0x46
        /*0106*/ 	.short	(.L_45 - .L_44)


	//   ....[0]....
.L_44:
        /*0108*/ 	.word	0x00006f00


	//   ....[1]....
        /*010c*/ 	.word	0x00006ff0


	//   ....[2]....
        /*0110*/ 	.word	0x00007750


	//   ....[3]....
        /*0114*/ 	.word	0x00007f20


	//   ....[4]....
        /*0118*/ 	.word	0x000086d0


	//   ....[5]....
        /*011c*/ 	.word	0x00008e80


	//----- nvinfo : EIATTR_MBARRIER_INSTR_OFFSETS
	.align		4
.L_45:
        /*0120*/ 	.byte	0x04, 0x39
        /*0122*/ 	.short	(.L_47 - .L_46)


	//   ....[0]....
.L_46:
        /*0124*/ 	.word	0x00000690
        /*0128*/ 	.word	0x000000ff
        /*012c*/ 	.word	0x00000000
        /*0130*/ 	.short	0x0100
        /*0132*/ 	.byte	0x04
	.zero		1


	//   ....[1]....
        /*0134*/ 	.word	0x000006a0
        /*0138*/ 	.word	0x000000ff
        /*013c*/ 	.word	0x00000018
        /*0140*/ 	.short	0x0100
        /*0142*/ 	.byte	0x04
	.zero		1


	//   ....[2]....
        /*0144*/ 	.word	0x000006b0
        /*0148*/ 	.word	0x000000ff
        /*014c*/ 	.word	0x00000008
        /*0150*/ 	.short	0x0100
        /*0152*/ 	.byte	0x04
	.zero		1


	//   ....[3]....
        /*0154*/ 	.word	0x000006c0
        /*0158*/ 	.word	0x000000ff
        /*015c*/ 	.word	0x00000020
        /*0160*/ 	.short	0x0100
        /*0162*/ 	.byte	0x04
	.zero		1


	//   ....[4]....
        /*0164*/ 	.word	0x000006d0
        /*0168*/ 	.word	0x000000ff
        /*016c*/ 	.word	0x00000010
        /*0170*/ 	.short	0x0100
        /*0172*/ 	.byte	0x04
	.zero		1


	//   ....[5]....
        /*0174*/ 	.word	0x000006e0
        /*0178*/ 	.word	0x000000ff
        /*017c*/ 	.word	0x00000028
        /*0180*/ 	.short	0x0100
        /*0182*/ 	.byte	0x04
	.zero		1


	//   ....[6]....
        /*0184*/ 	.word	0x00000810
        /*0188*/ 	.word	0x000000ff
        /*018c*/ 	.word	0x00000030
        /*0190*/ 	.short	0x0100
        /*0192*/ 	.byte	0x04
	.zero		1


	//   ....[7]....
        /*0194*/ 	.word	0x00000820
        /*0198*/ 	.word	0x000000ff
        /*019c*/ 	.word	0x00000050
        /*01a0*/ 	.short	0x0100
        /*01a2*/ 	.byte	0x04
	.zero		1


	//   ....[8]....
        /*01a4*/ 	.word	0x00000830
        /*01a8*/ 	.word	0x000000ff
        /*01ac*/ 	.word	0x00000038
        /*01b0*/ 	.short	0x0100
        /*01b2*/ 	.byte	0x04
	.zero		1


	//   ....[9]....
        /*01b4*/ 	.word	0x00000840
        /*01b8*/ 	.word	0x000000ff
        /*01bc*/ 	.word	0x00000058
        /*01c0*/ 	.short	0x0100
        /*01c2*/ 	.byte	0x04
	.zero		1


	//   ....[10]....
        /*01c4*/ 	.word	0x00000850
        /*01c8*/ 	.word	0x000000ff
        /*01cc*/ 	.word	0x00000040
        /*01d0*/ 	.short	0x0100
        /*01d2*/ 	.byte	0x04
	.zero		1


	//   ....[11]....
        /*01d4*/ 	.word	0x00000860
        /*01d8*/ 	.word	0x000000ff
        /*01dc*/ 	.word	0x00000060
        /*01e0*/ 	.short	0x0100
        /*01e2*/ 	.byte	0x04
	.zero		1


	//   ....[12]....
        /*01e4*/ 	.word	0x00000870
        /*01e8*/ 	.word	0x000000ff
        /*01ec*/ 	.word	0x00000048
        /*01f0*/ 	.short	0x0100
        /*01f2*/ 	.byte	0x04
	.zero		1


	//   ....[13]....
        /*01f4*/ 	.word	0x00000880
        /*01f8*/ 	.word	0x000000ff
        /*01fc*/ 	.word	0x00000068
        /*0200*/ 	.short	0x0100
        /*0202*/ 	.byte	0x04
	.zero		1


	//   ....[14]....
        /*0204*/ 	.word	0x00000970
        /*0208*/ 	.word	0x000000ff
        /*020c*/ 	.word	0x00000070
        /*0210*/ 	.short	0x0100
        /*0212*/ 	.byte	0x06
	.zero		1


	//   ....[15]....
        /*0214*/ 	.word	0x00000980
        /*0218*/ 	.word	0x000000ff
        /*021c*/ 	.word	0x00000078
        /*0220*/ 	.short	0x0100
        /*0222*/ 	.byte	0x06
	.zero		1


	//   ....[16]....
        /*0224*/ 	.word	0x00000ac0
        /*0228*/ 	.word	0x000000ff
        /*022c*/ 	.word	0x00000080
        /*0230*/ 	.short	0x0100
        /*0232*/ 	.byte	0x06
	.zero		1


	//   ....[17]....
        /*0234*/ 	.word	0x00000ad0
        /*0238*/ 	.word	0x000000ff
        /*023c*/ 	.word	0x00000090
        /*0240*/ 	.short	0x0100
        /*0242*/ 	.byte	0x06
	.zero		1


	//   ....[18]....
        /*0244*/ 	.word	0x00000ae0
        /*0248*/ 	.word	0x000000ff
        /*024c*/ 	.word	0x00000088
        /*0250*/ 	.short	0x0100
        /*0252*/ 	.byte	0x06
	.zero		1


	//   ....[19]....
        /*0254*/ 	.word	0x00000af0
        /*0258*/ 	.word	0x000000ff
        /*025c*/ 	.word	0x00000098
        /*0260*/ 	.short	0x0100
        /*0262*/ 	.byte	0x06
	.zero		1


	//   ....[20]....
        /*0264*/ 	.word	0x00000c20
        /*0268*/ 	.word	0x000000ff
        /*026c*/ 	.word	0x000000a0
        /*0270*/ 	.short	0x0100
        /*0272*/ 	.byte	0x04
	.zero		1


	//   ....[21]....
        /*0274*/ 	.word	0x00000c30
        /*0278*/ 	.word	0x000000ff
        /*027c*/ 	.word	0x000000c0
        /*0280*/ 	.short	0x0100
        /*0282*/ 	.byte	0x04
	.zero		1


	//   ....[22]....
        /*0284*/ 	.word	0x00000c40
        /*0288*/ 	.word	0x000000ff
        /*028c*/ 	.word	0x000000a8
        /*0290*/ 	.short	0x0100
        /*0292*/ 	.byte	0x04
	.zero		1


	//   ....[23]....
        /*0294*/ 	.word	0x00000c50
        /*0298*/ 	.word	0x000000ff
        /*029c*/ 	.word	0x000000c8
        /*02a0*/ 	.short	0x0100
        /*02a2*/ 	.byte	0x04
	.zero		1


	//   ....[24]....
        /*02a4*/ 	.word	0x00000c60
        /*02a8*/ 	.word	0x000000ff
        /*02ac*/ 	.word	0x000000b0
        /*02b0*/ 	.short	0x0100
        /*02b2*/ 	.byte	0x04
	.zero		1


	//   ....[25]....
        /*02b4*/ 	.word	0x00000c70
        /*02b8*/ 	.word	0x000000ff
        /*02bc*/ 	.word	0x000000d0
        /*02c0*/ 	.short	0x0100
        /*02c2*/ 	.byte	0x04
	.zero		1


	//   ....[26]....
        /*02c4*/ 	.word	0x00000c80
        /*02c8*/ 	.word	0x000000ff
        /*02cc*/ 	.word	0x000000b8
        /*02d0*/ 	.short	0x0100
        /*02d2*/ 	.byte	0x04
	.zero		1


	//   ....[27]....
        /*02d4*/ 	.word	0x00000c90
        /*02d8*/ 	.word	0x000000ff
        /*02dc*/ 	.word	0x000000d8
        /*02e0*/ 	.short	0x0100
        /*02e2*/ 	.byte	0x04
	.zero		1


	//   ....[28]....
        /*02e4*/ 	.word	0x00000d90
        /*02e8*/ 	.word	0x000000ff
        /*02ec*/ 	.word	0x000000e0
        /*02f0*/ 	.short	0x0100
        /*02f2*/ 	.byte	0x04
	.zero		1


	//   ....[29]....
        /*02f4*/ 	.word	0x00000da0
        /*02f8*/ 	.word	0x000000ff
        /*02fc*/ 	.word	0x000000f0
        /*0300*/ 	.short	0x0100
        /*0302*/ 	.byte	0x04
	.zero		1


	//   ....[30]....
        /*0304*/ 	.word	0x00000db0
        /*0308*/ 	.word	0x000000ff
        /*030c*/ 	.word	0x000000e8
        /*0310*/ 	.short	0x0100
        /*0312*/ 	.byte	0x04
	.zero		1


	//   ....[31]....
        /*0314*/ 	.word	0x00000dc0
        /*0318*/ 	.word	0x000000ff
        /*031c*/ 	.word	0x000000f8
        /*0320*/ 	.short	0x0100
        /*0322*/ 	.byte	0x04
	.zero		1


	//   ....[32]....
        /*0324*/ 	.word	0x00000ed0
        /*0328*/ 	.word	0x000000ff
        /*032c*/ 	.word	0x00000100
        /*0330*/ 	.short	0x0100
        /*0332*/ 	.byte	0x06
	.zero		1


	//   ....[33]....
        /*0334*/ 	.word	0x00001c70
        /*0338*/ 	.word	0x00000000
        /*033c*/ 	.word	0x000000f0
        /*0340*/ 	.short	0x010a
        /*0342*/ 	.byte	0xff
	.zero		1


	//   ....[34]....
        /*0344*/ 	.word	0x00001ca0
        /*0348*/ 	.word	0x00000000
        /*034c*/ 	.word	0x000000e0
        /*0350*/ 	.short	0x0101
        /*0352*/ 	.byte	0xff
	.zero		1


	//   ....[35]....
        /*0354*/ 	.word	0x00001d70
        /*0358*/ 	.word	0x000000ff
        /*035c*/ 	.word	0x00000018
        /*0360*/ 	.short	0x010a
        /*0362*/ 	.byte	0x04
	.zero		1


	//   ....[36]....
        /*0364*/ 	.word	0x00001e40
        /*0368*/ 	.word	0x000000ff
        /*036c*/ 	.word	0x00000018
        /*0370*/ 	.short	0x010a
        /*0372*/ 	.byte	0x06
	.zero		1


	//   ....[37]....
        /*0374*/ 	.word	0x00001fa0
        /*0378*/ 	.word	0x000000ff
        /*037c*/ 	.word	0x00000018
        /*0380*/ 	.short	0x010a
        /*0382*/ 	.byte	0x04
	.zero		1


	//   ....[38]....
        /*0384*/ 	.word	0x000023a0
        /*0388*/ 	.word	0x000000ff
        /*038c*/ 	.word	0x00000078
        /*0390*/ 	.short	0x0101
        /*0392*/ 	.byte	0x16
	.zero		1


	//   ....[39]....
        /*0394*/ 	.word	0x000023c0
        /*0398*/ 	.word	0x000000ff
        /*039c*/ 	.word	0x00000018
        /*03a0*/ 	.short	0x010a
        /*03a2*/ 	.byte	0x04
	.zero		1


	//   ....[40]....
        /*03a4*/ 	.word	0x00002440
        /*03a8*/ 	.word	0x000000ff
        /*03ac*/ 	.word	0x00000018
        /*03b0*/ 	.short	0x010a
        /*03b2*/ 	.byte	0x06
	.zero		1


	//   ....[41]....
        /*03b4*/ 	.word	0x00002580
        /*03b8*/ 	.word	0x000000ff
        /*03bc*/ 	.word	0x00000018
        /*03c0*/ 	.short	0x010a
        /*03c2*/ 	.byte	0x04
	.zero		1


	//   ....[42]....
        /*03c4*/ 	.word	0x000029b0
        /*03c8*/ 	.word	0x00000003
        /*03cc*/ 	.word	0x00000080
        /*03d0*/ 	.short	0x010a
        /*03d2*/ 	.byte	0xff
	.zero		1


	//   ....[43]....
        /*03d4*/ 	.word	0x00002b00
        /*03d8*/ 	.word	0x00000000
        /*03dc*/ 	.word	0x00000000
        /*03e0*/ 	.short	0x0101
        /*03e2*/ 	.byte	0xff
	.zero		1


	//   ....[44]....
        /*03e4*/ 	.word	0x000030c0
        /*03e8*/ 	.word	0x000000ff
        /*03ec*/ 	.word	0x00000000
        /*03f0*/ 	.short	0x010a
        /*03f2*/ 	.byte	0x04
	.zero		1


	//   ....[45]....
        /*03f4*/ 	.word	0x00003150
        /*03f8*/ 	.word	0x000000ff
        /*03fc*/ 	.word	0x00000000
        /*0400*/ 	.short	0x010a
        /*0402*/ 	.byte	0x05
	.zero		1


	//   ....[46]....
        /*0404*/ 	.word	0x000031f0
        /*0408*/ 	.word	0x00000000
        /*040c*/ 	.word	0x00000000
        /*0410*/ 	.short	0x010a
        /*0412*/ 	.byte	0xff
	.zero		1


	//   ....[47]....
        /*0414*/ 	.word	0x00003340
        /*0418*/ 	.word	0x00000000
        /*041c*/ 	.word	0x000000e0
        /*0420*/ 	.short	0x010a
        /*0422*/ 	.byte	0xff
	.zero		1


	//   ....[48]....
        /*0424*/ 	.word	0x000033b0
        /*0428*/ 	.word	0x00000000
        /*042c*/ 	.word	0x00000000
        /*0430*/ 	.short	0x0101
        /*0432*/ 	.byte	0xff
	.zero		1


	//   ....[49]....
        /*0434*/ 	.word	0x000033d0
        /*0438*/ 	.word	0x000000ff
        /*043c*/ 	.word	0x00000090
        /*0440*/ 	.short	0x010a
        /*0442*/ 	.byte	0x04
	.zero		1


	//   ....[50]....
        /*0444*/ 	.word	0x000034f0
        /*0448*/ 	.word	0x00000000
        /*044c*/ 	.word	0x00000080
        /*0450*/ 	.short	0x010a
        /*0452*/ 	.byte	0xff
	.zero		1


	//   ....[51]....
        /*0454*/ 	.word	0x000035f0
        /*0458*/ 	.word	0x00000000
        /*045c*/ 	.word	0x00000000
        /*0460*/ 	.short	0x0101
        /*0462*/ 	.byte	0xff
	.zero		1


	//   ....[52]....
        /*0464*/ 	.word	0x00003680
        /*0468*/ 	.word	0x000000ff
        /*046c*/ 	.word	0x00000090
        /*0470*/ 	.short	0x0106
        /*0472*/ 	.byte	0x04
	.zero		1


	//   ....[53]....
        /*0474*/ 	.word	0x000036a0
        /*0478*/ 	.word	0x000000ff
        /*047c*/ 	.word	0x00000090
        /*0480*/ 	.short	0x010a
        /*0482*/ 	.byte	0x04
	.zero		1


	//   ....[54]....
        /*0484*/ 	.word	0x00003730
        /*0488*/ 	.word	0x000000ff
        /*048c*/ 	.word	0x00000090
        /*0490*/ 	.short	0x0106
        /*0492*/ 	.byte	0x07
	.zero		1


	//   ....[55]....
        /*0494*/ 	.word	0x00003770
        /*0498*/ 	.word	0x00000000
        /*049c*/ 	.word	0x00000090
        /*04a0*/ 	.short	0x010a
        /*04a2*/ 	.byte	0xff
	.zero		1


	//   ....[56]....
        /*04a4*/ 	.word	0x000039e0
        /*04a8*/ 	.word	0x000000ff
        /*04ac*/ 	.word	0x00000008
        /*04b0*/ 	.short	0x010a
        /*04b2*/ 	.byte	0x05
	.zero		1


	//   ....[57]....
        /*04b4*/ 	.word	0x00003a00
        /*04b8*/ 	.word	0x000000ff
        /*04bc*/ 	.word	0x00000008
        /*04c0*/ 	.short	0x010a
        /*04c2*/ 	.byte	0x05
	.zero		1


	//   ....[58]....
        /*04c4*/ 	.word	0x00003ba0
        /*04c8*/ 	.word	0x000000ff
        /*04cc*/ 	.word	0x00000008
        /*04d0*/ 	.short	0x010a
        /*04d2*/ 	.byte	0x05
	.zero		1


	//   ....[59]....
        /*04d4*/ 	.word	0x00003bc0
        /*04d8*/ 	.word	0x000000ff
        /*04dc*/ 	.word	0x00000008
        /*04e0*/ 	.short	0x010a
        /*04e2*/ 	.byte	0x05
	.zero		1


	//   ....[60]....
        /*04e4*/ 	.word	0x00003c90
        /*04e8*/ 	.word	0x000000ff
        /*04ec*/ 	.word	0x00000000
        /*04f0*/ 	.short	0x0101
        /*04f2*/ 	.byte	0x04
	.zero		1


	//   ....[61]....
        /*04f4*/ 	.word	0x00004050
        /*04f8*/ 	.word	0x00000003
        /*04fc*/ 	.word	0x00000080
        /*0500*/ 	.short	0x010a
        /*0502*/ 	.byte	0xff
	.zero		1


	//   ....[62]....
        /*0504*/ 	.word	0x00004110
        /*0508*/ 	.word	0x00000003
        /*050c*/ 	.word	0x00000000
        /*0510*/ 	.short	0x0101
        /*0512*/ 	.byte	0xff
	.zero		1


	//   ....[63]....
        /*0514*/ 	.word	0x00004200
        /*0518*/ 	.word	0x000000ff
        /*051c*/ 	.word	0x00000000
        /*0520*/ 	.short	0x010a
        /*0522*/ 	.byte	0x04
	.zero		1


	//   ....[64]....
        /*0524*/ 	.word	0x00004210
        /*0528*/ 	.word	0x000000ff
        /*052c*/ 	.word	0x000000c0
        /*0530*/ 	.short	0x010a
        /*0532*/ 	.byte	0x07
	.zero		1


	//   ....[65]....
        /*0534*/ 	.word	0x000042d0
        /*0538*/ 	.word	0x000000ff
        /*053c*/ 	.word	0x00000000
        /*0540*/ 	.short	0x010a
        /*0542*/ 	.byte	0x05
	.zero		1


	//   ....[66]....
        /*0544*/ 	.word	0x00004420
        /*0548*/ 	.word	0x000000ff
        /*054c*/ 	.word	0x00000000
        /*0550*/ 	.short	0x010a
        /*0552*/ 	.byte	0x07
	.zero		1


	//   ....[67]....
        /*0554*/ 	.word	0x00004b90
        /*0558*/ 	.word	0x000000ff
        /*055c*/ 	.word	0x00000000
        /*0560*/ 	.short	0x010a
        /*0562*/ 	.byte	0x04
	.zero		1


	//   ....[68]....
        /*0564*/ 	.word	0x00004c30
        /*0568*/ 	.word	0x000000ff
        /*056c*/ 	.word	0x00000000
        /*0570*/ 	.short	0x010a
        /*0572*/ 	.byte	0x05
	.zero		1


	//   ....[69]....
        /*0574*/ 	.word	0x00004cc0
        /*0578*/ 	.word	0x000000ff
        /*057c*/ 	.word	0x00000000
        /*0580*/ 	.short	0x010a
        /*0582*/ 	.byte	0x05
	.zero		1


	//   ....[70]....
        /*0584*/ 	.word	0x00004d60
        /*0588*/ 	.word	0x00000002
        /*058c*/ 	.word	0x00000000
        /*0590*/ 	.short	0x010a
        /*0592*/ 	.byte	0xff
	.zero		1


	//   ....[71]....
        /*0594*/ 	.word	0x00004da0
        /*0598*/ 	.word	0x00000002
        /*059c*/ 	.word	0x00000000
        /*05a0*/ 	.short	0x010a
        /*05a2*/ 	.byte	0xff
	.zero		1


	//   ....[72]....
        /*05a4*/ 	.word	0x00004e20
        /*05a8*/ 	.word	0x000000ff
        /*05ac*/ 	.word	0x00000000
        /*05b0*/ 	.short	0x0101
        /*05b2*/ 	.byte	0x04
	.zero		1


	//   ....[73]....
        /*05b4*/ 	.word	0x00004e60
        /*05b8*/ 	.word	0x000000ff
        /*05bc*/ 	.word	0x00000100
        /*05c0*/ 	.short	0x010a
        /*05c2*/ 	.byte	0x3e
	.zero		1


	//   ....[74]....
        /*05c4*/ 	.word	0x00004ec0
        /*05c8*/ 	.word	0x000000ff
        /*05cc*/ 	.word	0x00000000
        /*05d0*/ 	.short	0x0101
        /*05d2*/ 	.byte	0x04
	.zero		1


	//   ....[75]....
        /*05d4*/ 	.word	0x00005380
        /*05d8*/ 	.word	0x0000000c
        /*05dc*/ 	.word	0x00000080
        /*05e0*/ 	.short	0x010a
        /*05e2*/ 	.byte	0xff
	.zero		1


	//   ....[76]....
        /*05e4*/ 	.word	0x000054f0
        /*05e8*/ 	.word	0x00000000
        /*05ec*/ 	.word	0x00000000
        /*05f0*/ 	.short	0x0101
        /*05f2*/ 	.byte	0xff
	.zero		1


	//   ....[77]....
        /*05f4*/ 	.word	0x00005980
        /*05f8*/ 	.word	0x000000ff
        /*05fc*/ 	.word	0x00000078
        /*0600*/ 	.short	0x010a
        /*0602*/ 	.byte	0x15
	.zero		1


	//   ....[78]....
        /*0604*/ 	.word	0x00005b00
        /*0608*/ 	.word	0x000000ff
        /*060c*/ 	.word	0x00000050
        /*0610*/ 	.short	0x010a
        /*0612*/ 	.byte	0x15
	.zero		1


	//   ....[79]....
        /*0614*/ 	.word	0x00005d10
        /*0618*/ 	.word	0x000000ff
        /*061c*/ 	.word	0x00000030
        /*0620*/ 	.short	0x010b
        /*0622*/ 	.byte	0x15
	.zero		1


	//   ....[80]....
        /*0624*/ 	.word	0x00005d20
        /*0628*/ 	.word	0x000000ff
        /*062c*/ 	.word	0x00000000
        /*0630*/ 	.short	0x0101
        /*0632*/ 	.byte	0x06
	.zero		1


	//   ....[81]....
        /*0634*/ 	.word	0x00005d30
        /*0638*/ 	.word	0x000000ff
        /*063c*/ 	.word	0x00000058
        /*0640*/ 	.short	0x010a
        /*0642*/ 	.byte	0x15
	.zero		1


	//   ....[82]....
        /*0644*/ 	.word	0x00005f00
        /*0648*/ 	.word	0x000000ff
        /*064c*/ 	.word	0x00000038
        /*0650*/ 	.short	0x010b
        /*0652*/ 	.byte	0x15
	.zero		1


	//   ....[83]....
        /*0654*/ 	.word	0x00005f10
        /*0658*/ 	.word	0x000000ff
        /*065c*/ 	.word	0x00000000
        /*0660*/ 	.short	0x0101
        /*0662*/ 	.byte	0x06
	.zero		1


	//   ....[84]....
        /*0664*/ 	.word	0x00005f20
        /*0668*/ 	.word	0x000000ff
        /*066c*/ 	.word	0x00000060
        /*0670*/ 	.short	0x010a
        /*0672*/ 	.byte	0x15
	.zero		1


	//   ....[85]....
        /*0674*/ 	.word	0x000060e0
        /*0678*/ 	.word	0x000000ff
        /*067c*/ 	.word	0x00000040
        /*0680*/ 	.short	0x010b
        /*0682*/ 	.byte	0x15
	.zero		1


	//   ....[86]....
        /*0684*/ 	.word	0x000060f0
        /*0688*/ 	.word	0x000000ff
        /*068c*/ 	.word	0x00000000
        /*0690*/ 	.short	0x0101
        /*0692*/ 	.byte	0x06
	.zero		1


	//   ....[87]....
        /*0694*/ 	.word	0x00006100
        /*0698*/ 	.word	0x000000ff
        /*069c*/ 	.word	0x00000068
        /*06a0*/ 	.short	0x010a
        /*06a2*/ 	.byte	0x15
	.zero		1


	//   ....[88]....
        /*06a4*/ 	.word	0x00006350
        /*06a8*/ 	.word	0x000000ff
        /*06ac*/ 	.word	0x00000048
        /*06b0*/ 	.short	0x010b
        /*06b2*/ 	.byte	0x15
	.zero		1


	//   ....[89]....
        /*06b4*/ 	.word	0x00006360
        /*06b8*/ 	.word	0x000000ff
        /*06bc*/ 	.word	0x00000000
        /*06c0*/ 	.short	0x0101
        /*06c2*/ 	.byte	0x25
	.zero		1


	//   ....[90]....
        /*06c4*/ 	.word	0x000063a0
        /*06c8*/ 	.word	0x000000ff
        /*06cc*/ 	.word	0x00000050
        /*06d0*/ 	.short	0x010a
        /*06d2*/ 	.byte	0x15
	.zero		1


	//   ....[91]....
        /*06d4*/ 	.word	0x000063c0
        /*06d8*/ 	.word	0x000000ff
        /*06dc*/ 	.word	0x00000058
        /*06e0*/ 	.short	0x010a
        /*06e2*/ 	.byte	0x15
	.zero		1


	//   ....[92]....
        /*06e4*/ 	.word	0x000063e0
        /*06e8*/ 	.word	0x000000ff
        /*06ec*/ 	.word	0x00000060
        /*06f0*/ 	.short	0x010a
        /*06f2*/ 	.byte	0x15
	.zero		1


	//   ....[93]....
        /*06f4*/ 	.word	0x00006420
        /*06f8*/ 	.word	0x00000000
        /*06fc*/ 	.word	0x00000068
        /*0700*/ 	.short	0x010a
        /*0702*/ 	.byte	0xff
	.zero		1


	//   ....[94]....
        /*0704*/ 	.word	0x000067a0
        /*0708*/ 	.word	0x00000003
        /*070c*/ 	.word	0x00000080
        /*0710*/ 	.short	0x010a
        /*0712*/ 	.byte	0xff
	.zero		1


	//   ....[95]....
        /*0714*/ 	.word	0x00006920
        /*0718*/ 	.word	0x00000000
        /*071c*/ 	.word	0x00000000
        /*0720*/ 	.short	0x0101
        /*0722*/ 	.byte	0xff
	.zero		1


	//   ....[96]....
        /*0724*/ 	.word	0x00007420
        /*0728*/ 	.word	0x000000ff
        /*072c*/ 	.word	0x00000030
        /*0730*/ 	.short	0x010a
        /*0732*/ 	.byte	0x2b
	.zero		1


	//   ....[97]....
        /*0734*/ 	.word	0x00007450
        /*0738*/ 	.word	0x00000049
        /*073c*/ 	.word	0x000000a0
        /*0740*/ 	.short	0x010a
        /*0742*/ 	.byte	0xff
	.zero		1


	//   ....[98]....
        /*0744*/ 	.word	0x00007540
        /*0748*/ 	.word	0x000000ff
        /*074c*/ 	.word	0x00000030
        /*0750*/ 	.short	0x010a
        /*0752*/ 	.byte	0x2b
	.zero		1


	//   ....[99]....
        /*0754*/ 	.word	0x00007630
        /*0758*/ 	.word	0x00000049
        /*075c*/ 	.word	0x000000a0
        /*0760*/ 	.short	0x010a
        /*0762*/ 	.byte	0xff
	.zero		1


	//   ....[100]....
        /*0764*/ 	.word	0x00007c40
        /*0768*/ 	.word	0x00000000
        /*076c*/ 	.word	0x00000000
        /*0770*/ 	.short	0x0101
        /*0772*/ 	.byte	0xff
	.zero		1


	//   ....[101]....
        /*0774*/ 	.word	0x00007c60
        /*0778*/ 	.word	0x00000002
        /*077c*/ 	.word	0x00000030
        /*0780*/ 	.short	0x010a
        /*0782*/ 	.byte	0xff
	.zero		1


	//   ....[102]....
        /*0784*/ 	.word	0x00007d40
        /*0788*/ 	.word	0x00000002
        /*078c*/ 	.word	0x00000030
        /*0790*/ 	.short	0x010a
        /*0792*/ 	.byte	0xff
	.zero		1


	//   ....[103]....
        /*0794*/ 	.word	0x00008400
        /*0798*/ 	.word	0x00000010
        /*079c*/ 	.word	0x00000000
        /*07a0*/ 	.short	0x0101
        /*07a2*/ 	.byte	0xff
	.zero		1


	//   ....[104]....
        /*07a4*/ 	.word	0x00008420
        /*07a8*/ 	.word	0x00000000
        /*07ac*/ 	.word	0x00000030
        /*07b0*/ 	.short	0x010a
        /*07b2*/ 	.byte	0xff
	.zero		1


	//   ....[105]....
        /*07b4*/ 	.word	0x000084f0
        /*07b8*/ 	.word	0x00000000
        /*07bc*/ 	.word	0x00000030
        /*07c0*/ 	.short	0x010a
        /*07c2*/ 	.byte	0xff
	.zero		1


	//   ....[106]....
        /*07c4*/ 	.word	0x00008bb0
        /*07c8*/ 	.word	0x00000010
        /*07cc*/ 	.word	0x00000000
        /*07d0*/ 	.short	0x0101
        /*07d2*/ 	.byte	0xff
	.zero		1


	//   ....[107]....
        /*07d4*/ 	.word	0x00008bd0
        /*07d8*/ 	.word	0x00000000
        /*07dc*/ 	.word	0x00000030
        /*07e0*/ 	.short	0x010a
        /*07e2*/ 	.byte	0xff
	.zero		1


	//   ....[108]....
        /*07e4*/ 	.word	0x00008ca0
        /*07e8*/ 	.word	0x00000000
        /*07ec*/ 	.word	0x00000030
        /*07f0*/ 	.short	0x010a
        /*07f2*/ 	.byte	0xff
	.zero		1


	//   ....[109]....
        /*07f4*/ 	.word	0x00008f10
        /*07f8*/ 	.word	0x00000049
        /*07fc*/ 	.word	0x00000000
        /*0800*/ 	.short	0x0101
        /*0802*/ 	.byte	0xff
	.zero		1


	//   ....[110]....
        /*0804*/ 	.word	0x000093b0
        /*0808*/ 	.word	0x00000000
        /*080c*/ 	.word	0x00000000
        /*0810*/ 	.short	0x0101
        /*0812*/ 	.byte	0xff
	.zero		1


	//   ....[111]....
        /*0814*/ 	.word	0x00009670
        /*0818*/ 	.word	0x000000ff
        /*081c*/ 	.word	0x00000000
        /*0820*/ 	.short	0x0101
        /*0822*/ 	.byte	0x06
	.zero		1


	//   ....[112]....
        /*0824*/ 	.word	0x00009690
        /*0828*/ 	.word	0x00000000
        /*082c*/ 	.word	0x000000f0
        /*0830*/ 	.short	0x010a
        /*0832*/ 	.byte	0xff
	.zero		1


	//   ....[113]....
        /*0834*/ 	.word	0x000096f0
        /*0838*/ 	.word	0x00000000
        /*083c*/ 	.word	0x00000018
        /*0840*/ 	.short	0x010a
        /*0842*/ 	.byte	0xff
	.zero		1


	//   ....[114]....
        /*0844*/ 	.word	0x00009750
        /*0848*/ 	.word	0x00000000
        /*084c*/ 	.word	0x00000018
        /*0850*/ 	.short	0x010a
        /*0852*/ 	.byte	0xff
	.zero		1


	//   ....[115]....
        /*0854*/ 	.word	0x000097a0
        /*0858*/ 	.word	0x00000003
        /*085c*/ 	.word	0x00000080
        /*0860*/ 	.short	0x010a
        /*0862*/ 	.byte	0xff
	.zero		1


	//   ....[116]....
        /*0864*/ 	.word	0x00009800
        /*0868*/ 	.word	0x00000000
        /*086c*/ 	.word	0x00000000
        /*0870*/ 	.short	0x010a
        /*0872*/ 	.byte	0xff
	.zero		1


	//   ....[117]....
        /*0874*/ 	.word	0x00009860
        /*0878*/ 	.word	0x00000000
        /*087c*/ 	.word	0x00000000
        /*0880*/ 	.short	0x010a
        /*0882*/ 	.byte	0xff
	.zero		1


	//   ....[118]....
        /*0884*/ 	.word	0x000098b0
        /*0888*/ 	.word	0x00000000
        /*088c*/ 	.word	0x000000e0
        /*0890*/ 	.short	0x010a
        /*0892*/ 	.byte	0xff
	.zero		1


	//   ....[119]....
        /*0894*/ 	.word	0x00009910
        /*0898*/ 	.word	0x00000000
        /*089c*/ 	.word	0x00000090
        /*08a0*/ 	.short	0x010a
        /*08a2*/ 	.byte	0xff
	.zero		1


	//   ....[120]....
        /*08a4*/ 	.word	0x00009960
        /*08a8*/ 	.word	0x00000000
        /*08ac*/ 	.word	0x00000080
        /*08b0*/ 	.short	0x010a
        /*08b2*/ 	.byte	0xff
	.zero		1


	//   ....[121]....
        /*08b4*/ 	.word	0x000099c0
        /*08b8*/ 	.word	0x00000000
        /*08bc*/ 	.word	0x00000090
        /*08c0*/ 	.short	0x010a
        /*08c2*/ 	.byte	0xff
	.zero		1


	//   ....[122]....
        /*08c4*/ 	.word	0x00009a20
        /*08c8*/ 	.word	0x00000007
        /*08cc*/ 	.word	0x00000008
        /*08d0*/ 	.short	0x010a
        /*08d2*/ 	.byte	0xff
	.zero		1


	//   ....[123]....
        /*08d4*/ 	.word	0x00009b10
        /*08d8*/ 	.word	0x00000005
        /*08dc*/ 	.word	0x00000008
        /*08e0*/ 	.short	0x010a
        /*08e2*/ 	.byte	0xff
	.zero		1


	//   ....[124]....
        /*08e4*/ 	.word	0x00009b60
        /*08e8*/ 	.word	0x00000003
        /*08ec*/ 	.word	0x00000080
        /*08f0*/ 	.short	0x010a
        /*08f2*/ 	.byte	0xff
	.zero		1


	//   ....[125]....
        /*08f4*/ 	.word	0x00009bd0
        /*08f8*/ 	.word	0x00000003
        /*08fc*/ 	.word	0x000000c0
        /*0900*/ 	.short	0x010a
        /*0902*/ 	.byte	0xff
	.zero		1


	//   ....[126]....
        /*0904*/ 	.word	0x00009c30
        /*0908*/ 	.word	0x00000003
        /*090c*/ 	.word	0x00000000
        /*0910*/ 	.short	0x010a
        /*0912*/ 	.byte	0xff
	.zero		1


	//   ....[127]....
        /*0914*/ 	.word	0x00009c90
        /*0918*/ 	.word	0x00000002
        /*091c*/ 	.word	0x00000000
        /*0920*/ 	.short	0x010a
        /*0922*/ 	.byte	0xff
	.zero		1


	//   ....[128]....
        /*0924*/ 	.word	0x00009cf0
        /*0928*/ 	.word	0x00000002
        /*092c*/ 	.word	0x00000000
        /*0930*/ 	.short	0x010a
        /*0932*/ 	.byte	0xff
	.zero		1


	//   ....[129]....
        /*0934*/ 	.word	0x00009d50
        /*0938*/ 	.word	0x00000002
        /*093c*/ 	.word	0x00000000
        /*0940*/ 	.short	0x010a
        /*0942*/ 	.byte	0xff
	.zero		1


	//   ....[130]....
        /*0944*/ 	.word	0x00009db0
        /*0948*/ 	.word	0x00000002
        /*094c*/ 	.word	0x00000100
        /*0950*/ 	.short	0x010a
        /*0952*/ 	.byte	0xff
	.zero		1


	//   ....[131]....
        /*0954*/ 	.word	0x00009e00
        /*0958*/ 	.word	0x0000000c
        /*095c*/ 	.word	0x00000080
        /*0960*/ 	.short	0x010a
        /*0962*/ 	.byte	0xff
	.zero		1


	//   ....[132]....
        /*0964*/ 	.word	0x00009e60
        /*0968*/ 	.word	0x00000000
        /*096c*/ 	.word	0x00000078
        /*0970*/ 	.short	0x010a
        /*0972*/ 	.byte	0xff
	.zero		1


	//   ....[133]....
        /*0974*/ 	.word	0x00009ec0
        /*0978*/ 	.word	0x00000000
        /*097c*/ 	.word	0x00000050
        /*0980*/ 	.short	0x010a
        /*0982*/ 	.byte	0xff
	.zero		1


	//   ....[134]....
        /*0984*/ 	.word	0x00009f20
        /*0988*/ 	.word	0x00000000
        /*098c*/ 	.word	0x00000058
        /*0990*/ 	.short	0x010a
        /*0992*/ 	.byte	0xff
	.zero		1


	//   ....[135]....
        /*0994*/ 	.word	0x00009f80
        /*0998*/ 	.word	0x00000000
        /*099c*/ 	.word	0x00000060
        /*09a0*/ 	.short	0x010a
        /*09a2*/ 	.byte	0xff
	.zero		1


	//   ....[136]....
        /*09a4*/ 	.word	0x00009fe0
        /*09a8*/ 	.word	0x00000000
        /*09ac*/ 	.word	0x00000068
        /*09b0*/ 	.short	0x010a
        /*09b2*/ 	.byte	0xff
	.zero		1


	//   ....[137]....
        /*09b4*/ 	.word	0x0000a040
        /*09b8*/ 	.word	0x00000000
        /*09bc*/ 	.word	0x00000050
        /*09c0*/ 	.short	0x010a
        /*09c2*/ 	.byte	0xff
	.zero		1


	//   ....[138]....
        /*09c4*/ 	.word	0x0000a0a0
        /*09c8*/ 	.word	0x00000000
        /*09cc*/ 	.word	0x00000058
        /*09d0*/ 	.short	0x010a
        /*09d2*/ 	.byte	0xff
	.zero		1


	//   ....[139]....
        /*09d4*/ 	.word	0x0000a100
        /*09d8*/ 	.word	0x00000000
        /*09dc*/ 	.word	0x00000060
        /*09e0*/ 	.short	0x010a
        /*09e2*/ 	.byte	0xff
	.zero		1


	//   ....[140]....
        /*09e4*/ 	.word	0x0000a150
        /*09e8*/ 	.word	0x00000003
        /*09ec*/ 	.word	0x00000080
        /*09f0*/ 	.short	0x010a
        /*09f2*/ 	.byte	0xff
	.zero		1


	//   ....[141]....
        /*09f4*/ 	.word	0x0000a1b0
        /*09f8*/ 	.word	0x00000002
        /*09fc*/ 	.word	0x00000030
        /*0a00*/ 	.short	0x010a
        /*0a02*/ 	.byte	0xff
	.zero		1


	//   ....[142]....
        /*0a04*/ 	.word	0x0000a200
        /*0a08*/ 	.word	0x00000049
        /*0a0c*/ 	.word	0x000000a0
        /*0a10*/ 	.short	0x010a
        /*0a12*/ 	.byte	0xff
	.zero		1


	//   ....[143]....
        /*0a14*/ 	.word	0x0000a250
        /*0a18*/ 	.word	0x00000002
        /*0a1c*/ 	.word	0x00000030
        /*0a20*/ 	.short	0x010a
        /*0a22*/ 	.byte	0xff
	.zero		1


	//   ....[144]....
        /*0a24*/ 	.word	0x0000a2a0
        /*0a28*/ 	.word	0x00000000
        /*0a2c*/ 	.word	0x00000030
        /*0a30*/ 	.short	0x010a
        /*0a32*/ 	.byte	0xff
	.zero		1


	//   ....[145]....
        /*0a34*/ 	.word	0x0000a2f0
        /*0a38*/ 	.word	0x00000000
        /*0a3c*/ 	.word	0x00000030
        /*0a40*/ 	.short	0x010a
        /*0a42*/ 	.byte	0xff
	.zero		1


	//----- nvinfo : EIATTR_NUM_MBARRIERS
	.align		4
.L_47:
        /*0a44*/ 	.byte	0x03, 0x38
        /*0a46*/ 	.short	0x0021


	//----- nvinfo : EIATTR_EXIT_INSTR_OFFSETS
	.align		4
        /*0a48*/ 	.byte	0x04, 0x1c
        /*0a4a*/ 	.short	(.L_49 - .L_48)


	//   ....[0]....
.L_48:
        /*0a4c*/ 	.word	0x00003220


	//   ....[1]....
        /*0a50*/ 	.word	0x00003740


	//   ....[2]....
        /*0a54*/ 	.word	0x000037a0


	//   ....[3]....
        /*0a58*/ 	.word	0x00005100


	//   ....[4]....
        /*0a5c*/ 	.word	0x00006450


	//   ....[5]....
        /*0a60*/ 	.word	0x00006490


	//   ....[6]....
        /*0a64*/ 	.word	0x00009560


	//   ....[7]....
        /*0a68*/ 	.word	0x000095d0


	//   ....[8]....
        /*0a6c*/ 	.word	0x00009600


	//   ....[9]....
        /*0a70*/ 	.word	0x00009680


	//----- nvinfo : EIATTR_MAX_THREADS
	.align		4
.L_49:
        /*0a74*/ 	.byte	0x04, 0x05
        /*0a76*/ 	.short	(.L_51 - .L_50)
.L_50:
        /*0a78*/ 	.word	0x00000100
        /*0a7c*/ 	.word	0x00000001
        /*0a80*/ 	.word	0x00000001


	//----- nvinfo : EIATTR_CRS_STACK_SIZE
	.align		4
.L_51:
        /*0a84*/ 	.byte	0x04, 0x1e
        /*0a86*/ 	.short	(.L_53 - .L_52)
.L_52:
        /*0a88*/ 	.word	0x00000000


	//----- nvinfo : EIATTR_CBANK_PARAM_SIZE
	.align		4
.L_53:
        /*0a8c*/ 	.byte	0x03, 0x19
        /*0a8e*/ 	.short	0x0800


	//----- nvinfo : EIATTR_PARAM_CBANK
	.align		4
        /*0a90*/ 	.byte	0x04, 0x0a
        /*0a92*/ 	.short	(.L_55 - .L_54)
	.align		4
.L_54:
        /*0a94*/ 	.word	index@(.nv.constant0._ZN7cutlass13device_kernelINS_4gemm6kernel13GemmUniversalIN4cute5tupleIJiiiiEEENS1_10collective13CollectiveMmaINS1_35MainloopSm100TmaUmmaWarpSpecializedILi3ELi2ELi4ENS5_IJNS4_1CILi4EEENSA_ILi2EEENSA_ILi1EEEEEEEENS5_IJNSA_ILi128EEESG_SG_EEEfNS5_IJlSD_lEEEfSI_NS4_8TiledMMAINS4_8MMA_AtomIJNS4_23SM100_MMA_TF32_2x1SM_SSINS_10tfloat32_tESM_fLi128ELi128ELNS4_4UMMA5MajorE0ELSO_0ELNSN_7ScaleInE0ELSP_0EEEEEENS4_6LayoutINS5_IJSD_SD_SD_EEENS5_IJNSA_ILi0EEESU_SU_EEEEENS5_IJNS4_10UnderscoreESX_SX_EEEEENS4_28SM100_TMA_2SM_LOAD_MULTICASTENS4_14ComposedLayoutINS4_7SwizzleILi3ELi4ELi3EEENS4_18smem_ptr_flag_bitsILi32EEENSS_INS5_IJNSA_ILi8EEENSA_ILi32EEEEEENS5_IJS17_SD_EEEEEEEvNS4_8identityES10_S1B_vS1C_EENS_8epilogue10collective18CollectiveEpilogueINS1E_23Sm100TmaWarpSpecializedILi4ELi2ELi16ELb1ELb0EEEJNS5_IJNSA_ILi64EEESG_SG_EEENS5_IJNSS_IS1J_SD_EENSS_INS5_IJNSA_ILi16EEESC_EEENS5_IJSD_S1J_EEEEEEEEfSI_fSI_NS1E_6fusion15FusionCallbacksIS1I_NS1R_17LinearCombinationIffffLNS_15FloatRoundStyleE2EEES1K_S1Q_JEEENS4_5SM1004TMEM4LOAD26SM100_TMEM_LOAD_32dp32b16xENS4_13SM90_TMA_LOADENS11_INS12_ILi2ELi4ELi3EEES15_NSS_INS5_IJS16_S1M_EEENS5_IJS1M_SD_EEEEEEENS4_39AutoVectorizingCopyWithAssumedAlignmentILi128EEENS4_14SM90_TMA_STOREES26_S28_S28_EEEvvEEEEvNT_6ParamsE)
        /*0a98*/ 	.short	0x0380
        /*0a9a*/ 	.short	0x0800


	//----- nvinfo : EIATTR_SW_WAR
	.align		4
.L_55:
        /*0a9c*/ 	.byte	0x04, 0x36
        /*0a9e*/ 	.short	(.L_57 - .L_56)
.L_56:
        /*0aa0*/ 	.word	0x00000008
.L_57:


//--------------------- .nv.callgraph             --------------------------
	.section	.nv.callgraph,"",@"SHT_CUDA_CALLGRAPH"
	.align	4
	.sectionentsize	8
	.align		4
        /*0000*/ 	.word	0x00000000
	.align		4
        /*0004*/ 	.word	0xffffffff
	.align		4
        /*0008*/ 	.word	index@(_ZN7cutlass13device_kernelINS_4gemm6kernel13GemmUniversalIN4cute5tupleIJiiiiEEENS1_10collective13CollectiveMmaINS1_35MainloopSm100TmaUmmaWarpSpecializedILi3ELi2ELi4ENS5_IJNS4_1CILi4EEENSA_ILi2EEENSA_ILi1EEEEEEEENS5_IJNSA_ILi128EEESG_SG_EEEfNS5_IJlSD_lEEEfSI_NS4_8TiledMMAINS4_8MMA_AtomIJNS4_23SM100_MMA_TF32_2x1SM_SSINS_10tfloat32_tESM_fLi128ELi128ELNS4_4UMMA5MajorE0ELSO_0ELNSN_7ScaleInE0ELSP_0EEEEEENS4_6LayoutINS5_IJSD_SD_SD_EEENS5_IJNSA_ILi0EEESU_SU_EEEEENS5_IJNS4_10UnderscoreESX_SX_EEEEENS4_28SM100_TMA_2SM_LOAD_MULTICASTENS4_14ComposedLayoutINS4_7SwizzleILi3ELi4ELi3EEENS4_18smem_ptr_flag_bitsILi32EEENSS_INS5_IJNSA_ILi8EEENSA_ILi32EEEEEENS5_IJS17_SD_EEEEEEEvNS4_8identityES10_S1B_vS1C_EENS_8epilogue10collective18CollectiveEpilogueINS1E_23Sm100TmaWarpSpecializedILi4ELi2ELi16ELb1ELb0EEEJNS5_IJNSA_ILi64EEESG_SG_EEENS5_IJNSS_IS1J_SD_EENSS_INS5_IJNSA_ILi16EEESC_EEENS5_IJSD_S1J_EEEEEEEEfSI_fSI_NS1E_6fusion15FusionCallbacksIS1I_NS1R_17LinearCombinationIffffLNS_15FloatRoundStyleE2EEES1K_S1Q_JEEENS4_5SM1004TMEM4LOAD26SM100_TMEM_LOAD_32dp32b16xENS4_13SM90_TMA_LOADENS11_INS12_ILi2ELi4ELi3EEES15_NSS_INS5_IJS16_S1M_EEENS5_IJS1M_SD_EEEEEEENS4_39AutoVectorizingCopyWithAssumedAlignmentILi128EEENS4_14SM90_TMA_STOREES26_S28_S28_EEEvvEEEEvNT_6ParamsE)
	.align		4
        /*000c*/ 	.word	index@(__assertfail)
	.align		4
        /*0010*/ 	.word	0x00000000
	.align		4
        /*0014*/ 	.word	0xfffffffe
	.align		4
        /*0018*/ 	.word	0x00000000
	.align		4
        /*001c*/ 	.word	0xfffffffd
	.align		4
        /*0020*/ 	.word	0x00000000
	.align		4
        /*0024*/ 	.word	0xfffffffc


//--------------------- .nv.constant4             --------------------------
	.section	.nv.constant4,"a",@progbits
	.align	8
	.align		8
.nv.constant4:
        /*0000*/ 	.dword	__assertfail
	.align		8
        /*0008*/ 	.dword	__unnamed_1
	.align		8
        /*0010*/ 	.dword	__unnamed_2
	.align		8
        /*0018*/ 	.dword	_ZN40_INTERNAL_ec79832d_4_k_cu_a5afadc7_334024cuda3std3__45__cpo5beginE
	.align		8
        /*0020*/ 	.dword	_ZN40_INTERNAL_ec79832d_4_k_cu_a5afadc7_334024cuda3std3__45__cpo3endE
	.align		8
        /*0028*/ 	.dword	_ZN40_INTERNAL_ec79832d_4_k_cu_a5afadc7_334024cuda3std3__45__cpo6cbeginE
	.align		8
        /*0030*/ 	.dword	_ZN40_INTERNAL_ec79832d_4_k_cu_a5afadc7_334024cuda3std3__45__cpo4cendE
	.align		8
        /*0038*/ 	.dword	_ZN40_INTERNAL_ec79832d_4_k_cu_a5afadc7_334024cuda3std3__442_GLOBAL__N__ec79832d_4_k_cu_a5afadc7_334026ignoreE
	.align		8
        /*0040*/ 	.dword	_ZN40_INTERNAL_ec79832d_4_k_cu_a5afadc7_334024cuda3std3__419piecewise_constructE
	.align		8
        /*0048*/ 	.dword	_ZN40_INTERNAL_ec79832d_4_k_cu_a5afadc7_334024cuda3std3__48in_placeE
	.align		8
        /*0050*/ 	.dword	_ZN40_INTERNAL_ec79832d_4_k_cu_a5afadc7_334024cuda3std6ranges3__45__cpo4swapE
	.align		8
        /*0058*/ 	.dword	_ZN40_INTERNAL_ec79832d_4_k_cu_a5afadc7_334024cuda3std6ranges3__45__cpo9iter_moveE
	.align		8
        /*0060*/ 	.dword	_ZN40_INTERNAL_ec79832d_4_k_cu_a5afadc7_334024cute7productE
	.align		8
        /*0068*/ 	.dword	_ZN40_INTERNAL_ec79832d_4_k_cu_a5afadc7_334024cute1_E
	.align		8
        /*0070*/ 	.dword	$str$25
	.align		8
        /*0078*/ 	.dword	$str$26
	.align		8
        /*0080*/ 	.dword	$str$27
	.align		8
        /*0088*/ 	.dword	$str$28


//--------------------- .text._ZN7cutlass13device_kernelINS_4gemm6kernel13GemmUniversalIN4cute5tupleIJiiiiEEENS1_10collective13CollectiveMmaINS1_35MainloopSm100TmaUmmaWarpSpecializedILi3ELi2ELi4ENS5_IJNS4_1CILi4EEENSA_ILi2EEENSA_ILi1EEEEEEEENS5_IJNSA_ILi128EEESG_SG_EEEfNS5_IJlSD_lEEEfSI_NS4_8TiledMMAINS4_8MMA_AtomIJNS4_23SM100_MMA_TF32_2x1SM_SSINS_10tfloat32_tESM_fLi128ELi128ELNS4_4UMMA5MajorE0ELSO_0ELNSN_7ScaleInE0ELSP_0EEEEEENS4_6LayoutINS5_IJSD_SD_SD_EEENS5_IJNSA_ILi0EEESU_SU_EEEEENS5_IJNS4_10UnderscoreESX_SX_EEEEENS4_28SM100_TMA_2SM_LOAD_MULTICASTENS4_14ComposedLayoutINS4_7SwizzleILi3ELi4ELi3EEENS4_18smem_ptr_flag_bitsILi32EEENSS_INS5_IJNSA_ILi8EEENSA_ILi32EEEEEENS5_IJS17_SD_EEEEEEEvNS4_8identityES10_S1B_vS1C_EENS_8epilogue10collective18CollectiveEpilogueINS1E_23Sm100TmaWarpSpecializedILi4ELi2ELi16ELb1ELb0EEEJNS5_IJNSA_ILi64EEESG_SG_EEENS5_IJNSS_IS1J_SD_EENSS_INS5_IJNSA_ILi16EEESC_EEENS5_IJSD_S1J_EEEEEEEEfSI_fSI_NS1E_6fusion15FusionCallbacksIS1I_NS1R_17LinearCombinationIffffLNS_15FloatRoundStyleE2EEES1K_S1Q_JEEENS4_5SM1004TMEM4LOAD26SM100_TMEM_LOAD_32dp32b16xENS4_13SM90_TMA_LOADENS11_INS12_ILi2ELi4ELi3EEES15_NSS_INS5_IJS16_S1M_EEENS5_IJS1M_SD_EEEEEEENS4_39AutoVectorizingCopyWithAssumedAlignmentILi128EEENS4_14SM90_TMA_STOREES26_S28_S28_EEEvvEEEEvNT_6ParamsE --------------------------
	.section	.text._ZN7cutlass13device_kernelINS_4gemm6kernel13GemmUniversalIN4cute5tupleIJiiiiEEENS1_10collective13CollectiveMmaINS1_35MainloopSm100TmaUmmaWarpSpecializedILi3ELi2ELi4ENS5_IJNS4_1CILi4EEENSA_ILi2EEENSA_ILi1EEEEEEEENS5_IJNSA_ILi128EEESG_SG_EEEfNS5_IJlSD_lEEEfSI_NS4_8TiledMMAINS4_8MMA_AtomIJNS4_23SM100_MMA_TF32_2x1SM_SSINS_10tfloat32_tESM_fLi128ELi128ELNS4_4UMMA5MajorE0ELSO_0ELNSN_7ScaleInE0ELSP_0EEEEEENS4_6LayoutINS5_IJSD_SD_SD_EEENS5_IJNSA_ILi0EEESU_SU_EEEEENS5_IJNS4_10UnderscoreESX_SX_EEEEENS4_28SM100_TMA_2SM_LOAD_MULTICASTENS4_14ComposedLayoutINS4_7SwizzleILi3ELi4ELi3EEENS4_18smem_ptr_flag_bitsILi32EEENSS_INS5_IJNSA_ILi8EEENSA_ILi32EEEEEENS5_IJS17_SD_EEEEEEEvNS4_8identityES10_S1B_vS1C_EENS_8epilogue10collective18CollectiveEpilogueINS1E_23Sm100TmaWarpSpecializedILi4ELi2ELi16ELb1ELb0EEEJNS5_IJNSA_ILi64EEESG_SG_EEENS5_IJNSS_IS1J_SD_EENSS_INS5_IJNSA_ILi16EEESC_EEENS5_IJSD_S1J_EEEEEEEEfSI_fSI_NS1E_6fusion15FusionCallbacksIS1I_NS1R_17LinearCombinationIffffLNS_15FloatRoundStyleE2EEES1K_S1Q_JEEENS4_5SM1004TMEM4LOAD26SM100_TMEM_LOAD_32dp32b16xENS4_13SM90_TMA_LOADENS11_INS12_ILi2ELi4ELi3EEES15_NSS_INS5_IJS16_S1M_EEENS5_IJS1M_SD_EEEEEEENS4_39AutoVectorizingCopyWithAssumedAlignmentILi128EEENS4_14SM90_TMA_STOREES26_S28_S28_EEEvvEEEEvNT_6ParamsE,"ax",@progbits
	.align	128
.text._ZN7cutlass13device_kernelINS_4gemm6kernel13GemmUniversalIN4cute5tupleIJiiiiEEENS1_10collective13CollectiveMmaINS1_35MainloopSm100TmaUmmaWarpSpecializedILi3ELi2ELi4ENS5_IJNS4_1CILi4EEENSA_ILi2EEENSA_ILi1EEEEEEEENS5_IJNSA_ILi128EEESG_SG_EEEfNS5_IJlSD_lEEEfSI_NS4_8TiledMMAINS4_8MMA_AtomIJNS4_23SM100_MMA_TF32_2x1SM_SSINS_10tfloat32_tESM_fLi128ELi128ELNS4_4UMMA5MajorE0ELSO_0ELNSN_7ScaleInE0ELSP_0EEEEEENS4_6LayoutINS5_IJSD_SD_SD_EEENS5_IJNSA_ILi0EEESU_SU_EEEEENS5_IJNS4_10UnderscoreESX_SX_EEEEENS4_28SM100_TMA_2SM_LOAD_MULTICASTENS4_14ComposedLayoutINS4_7SwizzleILi3ELi4ELi3EEENS4_18smem_ptr_flag_bitsILi32EEENSS_INS5_IJNSA_ILi8EEENSA_ILi32EEEEEENS5_IJS17_SD_EEEEEEEvNS4_8identityES10_S1B_vS1C_EENS_8epilogue10collective18CollectiveEpilogueINS1E_23Sm100TmaWarpSpecializedILi4ELi2ELi16ELb1ELb0EEEJNS5_IJNSA_ILi64EEESG_SG_EEENS5_IJNSS_IS1J_SD_EENSS_INS5_IJNSA_ILi16EEESC_EEENS5_IJSD_S1J_EEEEEEEEfSI_fSI_NS1E_6fusion15FusionCallbacksIS1I_NS1R_17LinearCombinationIffffLNS_15FloatRoundStyleE2EEES1K_S1Q_JEEENS4_5SM1004TMEM4LOAD26SM100_TMEM_LOAD_32dp32b16xENS4_13SM90_TMA_LOADENS11_INS12_ILi2ELi4ELi3EEES15_NSS_INS5_IJS16_S1M_EEENS5_IJS1M_SD_EEEEEEENS4_39AutoVectorizingCopyWithAssumedAlignmentILi128EEENS4_14SM90_TMA_STOREES26_S28_S28_EEEvvEEEEvNT_6ParamsE:
        .type           _ZN7cutlass13device_kernelINS_4gemm6kernel13GemmUniversalIN4cute5tupleIJiiiiEEENS1_10collective13CollectiveMmaINS1_35MainloopSm100TmaUmmaWarpSpecializedILi3ELi2ELi4ENS5_IJNS4_1CILi4EEENSA_ILi2EEENSA_ILi1EEEEEEEENS5_IJNSA_ILi128EEESG_SG_EEEfNS5_IJlSD_lEEEfSI_NS4_8TiledMMAINS4_8MMA_AtomIJNS4_23SM100_MMA_TF32_2x1SM_SSINS_10tfloat32_tESM_fLi128ELi128ELNS4_4UMMA5MajorE0ELSO_0ELNSN_7ScaleInE0ELSP_0EEEEEENS4_6LayoutINS5_IJSD_SD_SD_EEENS5_IJNSA_ILi0EEESU_SU_EEEEENS5_IJNS4_10UnderscoreESX_SX_EEEEENS4_28SM100_TMA_2SM_LOAD_MULTICASTENS4_14ComposedLayoutINS4_7SwizzleILi3ELi4ELi3EEENS4_18smem_ptr_flag_bitsILi32EEENSS_INS5_IJNSA_ILi8EEENSA_ILi32EEEEEENS5_IJS17_SD_EEEEEEEvNS4_8identityES10_S1B_vS1C_EENS_8epilogue10collective18CollectiveEpilogueINS1E_23Sm100TmaWarpSpecializedILi4ELi2ELi16ELb1ELb0EEEJNS5_IJNSA_ILi64EEESG_SG_EEENS5_IJNSS_IS1J_SD_EENSS_INS5_IJNSA_ILi16EEESC_EEENS5_IJSD_S1J_EEEEEEEEfSI_fSI_NS1E_6fusion15FusionCallbacksIS1I_NS1R_17LinearCombinationIffffLNS_15FloatRoundStyleE2EEES1K_S1Q_JEEENS4_5SM1004TMEM4LOAD26SM100_TMEM_LOAD_32dp32b16xENS4_13SM90_TMA_LOADENS11_INS12_ILi2ELi4ELi3EEES15_NSS_INS5_IJS16_S1M_EEENS5_IJS1M_SD_EEEEEEENS4_39AutoVectorizingCopyWithAssumedAlignmentILi128EEENS4_14SM90_TMA_STOREES26_S28_S28_EEEvvEEEEvNT_6ParamsE,@function
        .size           _ZN7cutlass13device_kernelINS_4gemm6kernel13GemmUniversalIN4cute5tupleIJiiiiEEENS1_10collective13CollectiveMmaINS1_35MainloopSm100TmaUmmaWarpSpecializedILi3ELi2ELi4ENS5_IJNS4_1CILi4EEENSA_ILi2EEENSA_ILi1EEEEEEEENS5_IJNSA_ILi128EEESG_SG_EEEfNS5_IJlSD_lEEEfSI_NS4_8TiledMMAINS4_8MMA_AtomIJNS4_23SM100_MMA_TF32_2x1SM_SSINS_10tfloat32_tESM_fLi128ELi128ELNS4_4UMMA5MajorE0ELSO_0ELNSN_7ScaleInE0ELSP_0EEEEEENS4_6LayoutINS5_IJSD_SD_SD_EEENS5_IJNSA_ILi0EEESU_SU_EEEEENS5_IJNS4_10UnderscoreESX_SX_EEEEENS4_28SM100_TMA_2SM_LOAD_MULTICASTENS4_14ComposedLayoutINS4_7SwizzleILi3ELi4ELi3EEENS4_18smem_ptr_flag_bitsILi32EEENSS_INS5_IJNSA_ILi8EEENSA_ILi32EEEEEENS5_IJS17_SD_EEEEEEEvNS4_8identityES10_S1B_vS1C_EENS_8epilogue10collective18CollectiveEpilogueINS1E_23Sm100TmaWarpSpecializedILi4ELi2ELi16ELb1ELb0EEEJNS5_IJNSA_ILi64EEESG_SG_EEENS5_IJNSS_IS1J_SD_EENSS_INS5_IJNSA_ILi16EEESC_EEENS5_IJSD_S1J_EEEEEEEEfSI_fSI_NS1E_6fusion15FusionCallbacksIS1I_NS1R_17LinearCombinationIffffLNS_15FloatRoundStyleE2EEES1K_S1Q_JEEENS4_5SM1004TMEM4LOAD26SM100_TMEM_LOAD_32dp32b16xENS4_13SM90_TMA_LOADENS11_INS12_ILi2ELi4ELi3EEES15_NSS_INS5_IJS16_S1M_EEENS5_IJS1M_SD_EEEEEEENS4_39AutoVectorizingCopyWithAssumedAlignmentILi128EEENS4_14SM90_TMA_STOREES26_S28_S28_EEEvvEEEEvNT_6ParamsE,(.L_x_198 - _ZN7cutlass13device_kernelINS_4gemm6kernel13GemmUniversalIN4cute5tupleIJiiiiEEENS1_10collective13CollectiveMmaINS1_35MainloopSm100TmaUmmaWarpSpecializedILi3ELi2ELi4ENS5_IJNS4_1CILi4EEENSA_ILi2EEENSA_ILi1EEEEEEEENS5_IJNSA_ILi128EEESG_SG_EEEfNS5_IJlSD_lEEEfSI_NS4_8TiledMMAINS4_8MMA_AtomIJNS4_23SM100_MMA_TF32_2x1SM_SSINS_10tfloat32_tESM_fLi128ELi128ELNS4_4UMMA5MajorE0ELSO_0ELNSN_7ScaleInE0ELSP_0EEEEEENS4_6LayoutINS5_IJSD_SD_SD_EEENS5_IJNSA_ILi0EEESU_SU_EEEEENS5_IJNS4_10UnderscoreESX_SX_EEEEENS4_28SM100_TMA_2SM_LOAD_MULTICASTENS4_14ComposedLayoutINS4_7SwizzleILi3ELi4ELi3EEENS4_18smem_ptr_flag_bitsILi32EEENSS_INS5_IJNSA_ILi8EEENSA_ILi32EEEEEENS5_IJS17_SD_EEEEEEEvNS4_8identityES10_S1B_vS1C_EENS_8epilogue10collective18CollectiveEpilogueINS1E_23Sm100TmaWarpSpecializedILi4ELi2ELi16ELb1ELb0EEEJNS5_IJNSA_ILi64EEESG_SG_EEENS5_IJNSS_IS1J_SD_EENSS_INS5_IJNSA_ILi16EEESC_EEENS5_IJSD_S1J_EEEEEEEEfSI_fSI_NS1E_6fusion15FusionCallbacksIS1I_NS1R_17LinearCombinationIffffLNS_15FloatRoundStyleE2EEES1K_S1Q_JEEENS4_5SM1004TMEM4LOAD26SM100_TMEM_LOAD_32dp32b16xENS4_13SM90_TMA_LOADENS11_INS12_ILi2ELi4ELi3EEES15_NSS_INS5_IJS16_S1M_EEENS5_IJS1M_SD_EEEEEEENS4_39AutoVectorizingCopyWithAssumedAlignmentILi128EEENS4_14SM90_TMA_STOREES26_S28_S28_EEEvvEEEEvNT_6ParamsE)
        .other          _ZN7cutlass13device_kernelINS_4gemm6kernel13GemmUniversalIN4cute5tupleIJiiiiEEENS1_10collective13CollectiveMmaINS1_35MainloopSm100TmaUmmaWarpSpecializedILi3ELi2ELi4ENS5_IJNS4_1CILi4EEENSA_ILi2EEENSA_ILi1EEEEEEEENS5_IJNSA_ILi128EEESG_SG_EEEfNS5_IJlSD_lEEEfSI_NS4_8TiledMMAINS4_8MMA_AtomIJNS4_23SM100_MMA_TF32_2x1SM_SSINS_10tfloat32_tESM_fLi128ELi128ELNS4_4UMMA5MajorE0ELSO_0ELNSN_7ScaleInE0ELSP_0EEEEEENS4_6LayoutINS5_IJSD_SD_SD_EEENS5_IJNSA_ILi0EEESU_SU_EEEEENS5_IJNS4_10UnderscoreESX_SX_EEEEENS4_28SM100_TMA_2SM_LOAD_MULTICASTENS4_14ComposedLayoutINS4_7SwizzleILi3ELi4ELi3EEENS4_18smem_ptr_flag_bitsILi32EEENSS_INS5_IJNSA_ILi8EEENSA_ILi32EEEEEENS5_IJS17_SD_EEEEEEEvNS4_8identityES10_S1B_vS1C_EENS_8epilogue10collective18CollectiveEpilogueINS1E_23Sm100TmaWarpSpecializedILi4ELi2ELi16ELb1ELb0EEEJNS5_IJNSA_ILi64EEESG_SG_EEENS5_IJNSS_IS1J_SD_EENSS_INS5_IJNSA_ILi16EEESC_EEENS5_IJSD_S1J_EEEEEEEEfSI_fSI_NS1E_6fusion15FusionCallbacksIS1I_NS1R_17LinearCombinationIffffLNS_15FloatRoundStyleE2EEES1K_S1Q_JEEENS4_5SM1004TMEM4LOAD26SM100_TMEM_LOAD_32dp32b16xENS4_13SM90_TMA_LOADENS11_INS12_ILi2ELi4ELi3EEES15_NSS_INS5_IJS16_S1M_EEENS5_IJS1M_SD_EEEEEEENS4_39AutoVectorizingCopyWithAssumedAlignmentILi128EEENS4_14SM90_TMA_STOREES26_S28_S28_EEEvvEEEEvNT_6ParamsE,@"STO_CUDA_ENTRY STV_DEFAULT"
_ZN7cutlass13device_kernelINS_4gemm6kernel13GemmUniversalIN4cute5tupleIJiiiiEEENS1_10collective13CollectiveMmaINS1_35MainloopSm100TmaUmmaWarpSpecializedILi3ELi2ELi4ENS5_IJNS4_1CILi4EEENSA_ILi2EEENSA_ILi1EEEEEEEENS5_IJNSA_ILi128EEESG_SG_EEEfNS5_IJlSD_lEEEfSI_NS4_8TiledMMAINS4_8MMA_AtomIJNS4_23SM100_MMA_TF32_2x1SM_SSINS_10tfloat32_tESM_fLi128ELi128ELNS4_4UMMA5MajorE0ELSO_0ELNSN_7ScaleInE0ELSP_0EEEEEENS4_6LayoutINS5_IJSD_SD_SD_EEENS5_IJNSA_ILi0EEESU_SU_EEEEENS5_IJNS4_10UnderscoreESX_SX_EEEEENS4_28SM100_TMA_2SM_LOAD_MULTICASTENS4_14ComposedLayoutINS4_7SwizzleILi3ELi4ELi3EEENS4_18smem_ptr_flag_bitsILi32EEENSS_INS5_IJNSA_ILi8EEENSA_ILi32EEEEEENS5_IJS17_SD_EEEEEEEvNS4_8identityES10_S1B_vS1C_EENS_8epilogue10collective18CollectiveEpilogueINS1E_23Sm100TmaWarpSpecializedILi4ELi2ELi16ELb1ELb0EEEJNS5_IJNSA_ILi64EEESG_SG_EEENS5_IJNSS_IS1J_SD_EENSS_INS5_IJNSA_ILi16EEESC_EEENS5_IJSD_S1J_EEEEEEEEfSI_fSI_NS1E_6fusion15FusionCallbacksIS1I_NS1R_17LinearCombinationIffffLNS_15FloatRoundStyleE2EEES1K_S1Q_JEEENS4_5SM1004TMEM4LOAD26SM100_TMEM_LOAD_32dp32b16xENS4_13SM90_TMA_LOADENS11_INS12_ILi2ELi4ELi3EEES15_NSS_INS5_IJS16_S1M_EEENS5_IJS1M_SD_EEEEEEENS4_39AutoVectorizingCopyWithAssumedAlignmentILi128EEENS4_14SM90_TMA_STOREES26_S28_S28_EEEvvEEEEvNT_6ParamsE:
[----:B------:R-:W1:Y:S01]  /*0000*/  LDC R1, c[0x0][0x37c] ;  /* 0x0000df00ff017b82 */ /* 0x000e620000000800 */
[----:B------:R-:W2:Y:S01]  /*0010*/  S2R R70, SR_TID.X ;  /* 0x0000000000467919 */ /* 0x000ea20000002100 */
[----:B------:R-:W3:Y:S06]  /*0020*/  LDCU.64 UR8, c[0x0][0x890] ;  /* 0x00011200ff0877ac */ /* 0x000eec0008000a00 */
[----:B------:R-:W4:Y:S01]  /*0030*/  S2UR UR4, SR_CgaCtaId ;  /* 0x00000000000479c3 */ /* 0x000f220000008800 */
[----:B------:R-:W-:Y:S02]  /*0040*/  PRMT R26, RZ, 0x7610, R26 ;  /* 0x00007610ff1a7816 */ /* 0x000fe4000000001a */
[----:B------:R-:W-:-:S02]  /*0050*/  ELECT P0, URZ, PT ;  /* 0x0000000000ff782f */ /* 0x000fc40003800000 */
[----:B---3--:R-:W-:-:S04]  /*0060*/  ISETP.NE.U32.AND P1, PT, RZ, UR8, PT ;  /* 0x00000008ff007c0c */ /* 0x008fc8000bf25070 */
[----:B------:R-:W-:Y:S01]  /*0070*/  ISETP.NE.AND.EX P2, PT, RZ, UR9, PT, P1 ;  /* 0x00000009ff007c0c */ /* 0x000fe2000bf45310 */
[----:B----4-:R-:W-:Y:S01]  /*0080*/  IMAD.U32 R59, RZ, RZ, UR4 ;  /* 0x00000004ff3b7e24 */ /* 0x010fe2000f8e00ff */
[----:B------:R-:W-:Y:S02]  /*0090*/  ULOP3.LUT UR5, UR4, 0x1, URZ, 0xc0, !UPT ;  /* 0x0000000104057892 */ /* 0x000fe4000f8ec0ff */
[----:B------:R-:W-:Y:S01]  /*00a0*/  ULOP3.LUT UR4, UR4, 0x1, URZ, 0x3c, !UPT ;  /* 0x0000000104047892 */ /* 0x000fe2000f8e3cff */
[----:B--2---:R-:W-:-:S03]  /*00b0*/  SHF.R.U32.HI R56, RZ, 0x5, R70 ;  /* 0x00000005ff387819 */ /* 0x004fc60000011646 */
[----:B------:R-:W-:Y:S02]  /*00c0*/  IMAD.U32 R2, RZ, RZ, UR5 ;  /* 0x00000005ff027e24 */ /* 0x000fe4000f8e00ff */
[----:B------:R-:W2:Y:S02]  /*00d0*/  SHFL.IDX PT, R0, R56, RZ, 0x1f ;  /* 0x00001fff38007589 */ /* 0x000ea400000e0000 */
[----:B--2---:R-:W-:Y:S01]  /*00e0*/  R2UR UR22, R0 ;  /* 0x00000000001672ca */ /* 0x004fe200000e0000 */
[----:B------:R-:W-:Y:S01]  /*00f0*/  IMAD.U32 R0, RZ, RZ, UR4 ;  /* 0x00000004ff007e24 */ /* 0x000fe2000f8e00ff */
[----:B-1----:R-:W-:-:S13]  /*0100*/  @P2 BRA `(.L_x_0) ;  /* 0x0000000000302947 */ /* 0x002fda0003800000 */
[----:B------:R-:W1:Y:S02]  /*0110*/  LDCU.64 UR4, c[0x0][0x888] ;  /* 0x00011100ff0477ac */ /* 0x000e640008000a00 */
[----:B-1----:R-:W-:-:S04]  /*0120*/  UISETP.NE.U32.AND UP0, UPT, UR4, URZ, UPT ;  /* 0x000000ff0400728c */ /* 0x002fc8000bf05070 */
[----:B------:R-:W-:-:S09]  /*0130*/  UISETP.NE.AND.EX UP0, UPT, UR5, URZ, UPT, UP0 ;  /* 0x000000ff0500728c */ /* 0x000fd2000bf05300 */
[----:B------:R-:W-:Y:S05]  /*0140*/  BRA.U !UP0, `(.L_x_1) ;  /* 0x0000000108147547 */ /* 0x000fea000b800000 */
[----:B------:R-:W1:Y:S01]  /*0150*/  LDC.64 R4, c[0x0][0x888] ;  /* 0x00022200ff047b82 */ /* 0x000e620000000a00 */
[----:B------:R-:W1:Y:S02]  /*0160*/  LDCU.64 UR4, c[0x0][0x358] ;  /* 0x00006b00ff0477ac */ /* 0x000e640008000a00 */
[----:B-1----:R1:W5:Y:S01]  /*0170*/  LDG.E R27, desc[UR4][R4.64] ;  /* 0x00000004041b7981 */ /* 0x002362000c1e1900 */
[----:B------:R-:W-:Y:S01]  /*0180*/  HFMA2 R26, -RZ, RZ, 0, 5.9604644775390625e-08 ;  /* 0x00000001ff1a7431 */ /* 0x000fe200000001ff */
[----:B------:R-:W-:Y:S05]  /*0190*/  BRA `(.L_x_0) ;  /* 0x00000000000c7947 */ /* 0x000fea0003800000 */
.L_x_1:
[----:B------:R-:W1:Y:S01]  /*01a0*/  LDCU UR4, c[0x0][0x880] ;  /* 0x00011000ff0477ac */ /* 0x000e620008000800 */
[----:B------:R-:W-:Y:S01]  /*01b0*/  HFMA2 R26, -RZ, RZ, 0, 5.9604644775390625e-08 ;  /* 0x00000001ff1a7431 */ /* 0x000fe200000001ff */
[----:B-1----:R-:W-:-:S07]  /*01c0*/  MOV R27, UR4 ;  /* 0x00000004001b7c02 */ /* 0x002fce0008000f00 */
.L_x_0:
[----:B------:R-:W2:Y:S02]  /*01d0*/  LDCU.64 UR4, c[0x0][0x8b0] ;  /* 0x00011600ff0477ac */ /* 0x000ea40008000a00 */
[----:B--2---:R-:W-:-:S04]  /*01e0*/  UISETP.NE.U32.AND UP0, UPT, UR4, URZ, UPT ;  /* 0x000000ff0400728c */ /* 0x004fc8000bf05070 */
[----:B------:R-:W-:-:S09]  /*01f0*/  UISETP.NE.AND.EX UP0, UPT, UR5, URZ, UPT, UP0 ;  /* 0x000000ff0500728c */ /* 0x000fd2000bf05300 */
[----:B------:R-:W-:Y:S05]  /*0200*/  BRA.U UP0, `(.L_x_2) ;  /* 0x0000000100287547 */ /* 0x000fea000b800000 */
[----:B------:R-:W2:Y:S02]  /*0210*/  LDCU.64 UR4, c[0x0][0x8a8] ;  /* 0x00011500ff0477ac */ /* 0x000ea40008000a00 */
[----:B--2---:R-:W-:-:S04]  /*0220*/  UISETP.NE.U32.AND UP0, UPT, UR4, URZ, UPT ;  /* 0x000000ff0400728c */ /* 0x004fc8000bf05070 */
[----:B------:R-:W-:-:S09]  /*0230*/  UISETP.NE.AND.EX UP0, UPT, UR5, URZ, UPT, UP0 ;  /* 0x000000ff0500728c */ /* 0x000fd2000bf05300 */
[----:B------:R-:W-:Y:S05]  /*0240*/  BRA.U !UP0, `(.L_x_3) ;  /* 0x0000000108107547 */ /* 0x000fea000b800000 */
[----:B------:R-:W2:Y:S01]  /*0250*/  LDC.64 R24, c[0x0][0x8a8] ;  /* 0x00022a00ff187b82 */ /* 0x000ea20000000a00 */
[----:B------:R-:W2:Y:S02]  /*0260*/  LDCU.64 UR4, c[0x0][0x358] ;  /* 0x00006b00ff0477ac */ /* 0x000ea40008000a00 */
[----:B--2---:R2:W5:Y:S01]  /*0270*/  LDG.E R24, desc[UR4][R24.64] ;  /* 0x0000000418187981 */ /* 0x004562000c1e1900 */
[----:B------:R-:W-:Y:S05]  /*0280*/  BRA `(.L_x_2) ;  /* 0x0000000000087947 */ /* 0x000fea0003800000 */
.L_x_3:
[----:B------:R-:W2:Y:S02]  /*0290*/  LDCU UR4, c[0x0][0x8a0] ;  /* 0x00011400ff0477ac */ /* 0x000ea40008000800 */
[----:B--2---:R-:W-:Y:S02]  /*02a0*/  MOV R24, UR4 ;  /* 0x0000000400187c02 */ /* 0x004fe40008000f00 */
.L_x_2:
[----:B------:R-:W-:Y:S01]  /*02b0*/  IMAD.U32 R3, RZ, RZ, UR22 ;  /* 0x00000016ff037e24 */ /* 0x000fe2000f8e00ff */
[----:B------:R-:W-:Y:S04]  /*02c0*/  BSSY.RECONVERGENT B0, `(.L_x_4) ;  /* 0x000000c000007945 */ /* 0x000fe80003800200 */
[C---:B------:R-:W-:Y:S02]  /*02d0*/  ISETP.NE.OR P3, PT, R3.reuse, 0x1, !P0 ;  /* 0x000000010300780c */ /* 0x040fe40004765670 */
[----:B------:R-:W-:-:S11]  /*02e0*/  ISETP.NE.OR P2, PT, R3, 0x3, !P0 ;  /* 0x000000030300780c */ /* 0x000fd60004745670 */
[----:B------:R-:W-:Y:S05]  /*02f0*/  @P3 BRA `(.L_x_5) ;  /* 0x0000000000203947 */ /* 0x000fea0003800000 */
[----:B------:R-:W3:Y:S02]  /*0300*/  LDCU.64 UR4, c[0x0][0x348] ;  /* 0x00006900ff0477ac */ /* 0x000ee40008000a00 */
[----:B---3--:R-:W-:Y:S02]  /*0310*/  UIADD3 UR6, UP1, UPT, UR4, 0x80, URZ ;  /* 0x0000008004067890 */ /* 0x008fe4000ff3e0ff */
[----:B------:R-:W-:Y:S02]  /*0320*/  UIADD3 UR4, UP0, UPT, UR4, 0x180, URZ ;  /* 0x0000018004047890 */ /* 0x000fe4000ff1e0ff */
[----:B------:R-:W-:Y:S02]  /*0330*/  UIADD3.X UR7, UPT, UPT, URZ, UR5, URZ, UP1, !UPT ;  /* 0x00000005ff077290 */ /* 0x000fe40008ffe4ff */
[----:B------:R-:W-:-:S07]  /*0340*/  UIADD3.X UR5, UPT, UPT, URZ, UR5, URZ, UP0, !UPT ;  /* 0x00000005ff057290 */ /* 0x000fce00087fe4ff */
[----:B------:R3:W-:Y:S02]  /*0350*/  UTMACCTL.PF [UR6] ;  /* 0x00000000060079b9 */ /* 0x0007e40008040000 */
[----:B------:R3:W-:Y:S02]  /*0360*/  UTMACCTL.PF [UR4] ;  /* 0x00000000040079b9 */ /* 0x0007e40008040000 */
[----:B---3--:R-:W-:Y:S01]  /*0370*/  NOP ;  /* 0x0000000000007918 */ /* 0x008fe20000000000 */
.L_x_5:
[----:B------:R-:W-:Y:S05]  /*0380*/  BSYNC.RECONVERGENT B0 ;  /* 0x0000000000007941 */ /* 0x000fea0003800200 */
.L_x_4:
[----:B------:R-:W-:Y:S04]  /*0390*/  BSSY.RECONVERGENT B0, `(.L_x_6) ;  /* 0x000000a000007945 */ /* 0x000fe80003800200 */
        /* <DEDUP_REMOVED lines=9> */
.L_x_7:
[----:B------:R-:W-:Y:S05]  /*0430*/  BSYNC.RECONVERGENT B0 ;  /* 0x0000000000007941 */ /* 0x000fea0003800200 */
.L_x_6:
[----:B------:R-:W3:Y:S01]  /*0440*/  LDCU.64 UR4, c[0x0][0x888] ;  /* 0x00011100ff0477ac */ /* 0x000ee20008000a00 */
[----:B------:R-:W-:Y:S01]  /*0450*/  ISETP.NE.AND.EX P1, PT, RZ, UR9, PT, P1 ;  /* 0x00000009ff007c0c */ /* 0x000fe2000bf25310 */
[----:B------:R-:W-:Y:S01]  /*0460*/  UPLOP3.LUT UP5, UPT, UPT, UPT, UPT, 0x80, 0x8 ;  /* 0x000000000008789c */ /* 0x000fe20003faf070 */
[----:B---3--:R-:W-:-:S04]  /*0470*/  ISETP.NE.U32.AND P2, PT, RZ, UR4, PT ;  /* 0x00000004ff007c0c */ /* 0x008fc8000bf45070 */
[----:B------:R-:W-:-:S13]  /*0480*/  ISETP.NE.AND.EX P2, PT, RZ, UR5, PT, P2 ;  /* 0x00000005ff007c0c */ /* 0x000fda000bf45320 */
[----:B------:R-:W-:Y:S05]  /*0490*/  @P2 BRA P1, `(.L_x_8) ;  /* 0x0000000000282947 */ /* 0x000fea0000800000 */
[----:B------:R-:W-:Y:S01]  /*04a0*/  UISETP.NE.U32.AND UP0, UPT, UR8, URZ, UPT ;  /* 0x000000ff0800728c */ /* 0x000fe2000bf05070 */
[----:B-----5:R-:W-:Y:S01]  /*04b0*/  FSETP.NEU.AND P1, PT, R27, RZ, PT ;  /* 0x000000ff1b00720b */ /* 0x020fe20003f2d000 */
[----:B------:R-:W-:Y:S02]  /*04c0*/  UISETP.NE.U32.AND UP2, UPT, UR4, URZ, UPT ;  /* 0x000000ff0400728c */ /* 0x000fe4000bf45070 */
[----:B------:R-:W-:Y:S02]  /*04d0*/  UISETP.NE.AND.EX UP1, UPT, UR9, URZ, UPT, UP0 ;  /* 0x000000ff0900728c */ /* 0x000fe4000bf25300 */
[----:B------:R-:W-:-:S04]  /*04e0*/  UISETP.NE.AND.EX UP0, UPT, UR5, URZ, UPT, UP2 ;  /* 0x000000ff0500728c */ /* 0x000fc8000bf05320 */
[----:B------:R-:W-:-:S04]  /*04f0*/  USEL UR4, URZ, 0xffffffff, UP0 ;  /* 0xffffffffff047887 */ /* 0x000fc80008000000 */
[----:B------:R-:W-:Y:S01]  /*0500*/  VOTEU.ANY UP0, P1 ;  /* 0x0000000000ff7886 */ /* 0x000fe20000800100 */
[----:B------:R-:W-:-:S04]  /*0510*/  @!UP1 USEL UR4, URZ, 0xffffffff, UP0 ;  /* 0xffffffffff049887 */ /* 0x000fc80008000000 */
[----:B------:R-:W-:-:S04]  /*0520*/  ULOP3.LUT UR4, UR4, 0x1, URZ, 0xc0, !UPT ;  /* 0x0000000104047892 */ /* 0x000fc8000f8ec0ff */
[----:B------:R-:W-:-:S11]  /*0530*/  UISETP.NE.U32.AND UP5, UPT, UR4, 0x1, UPT ;  /* 0x000000010400788c */ /* 0x000fd6000bfa5070 */
.L_x_8:
[----:B------:R-:W3:Y:S01]  /*0540*/  SHFL.IDX PT, R3, R56, RZ, 0x1f ;  /* 0x00001fff38037589 */ /* 0x000ee200000e0000 */
[----:B------:R-:W-:Y:S01]  /*0550*/  R2UR UR4, R2 ;  /* 0x00000000020472ca */ /* 0x000fe200000e0000 */
[----:B------:R-:W-:-:S04]  /*0560*/  UISETP.NE.AND UP0, UPT, UR22, 0x2, UPT ;  /* 0x000000021600788c */ /* 0x000fc8000bf05270 */
[----:B------:R-:W-:-:S08]  /*0570*/  USEL UR46, URZ, 0x1, UP0 ;  /* 0x00000001ff2e7887 */ /* 0x000fd00008000000 */
[----:B------:R-:W-:-:S06]  /*0580*/  UISETP.EQ.AND UP1, UPT, UR4, URZ, !UP0 ;  /* 0x000000ff0400728c */ /* 0x000fcc000c722270 */
[----:B------:R-:W-:Y:S02]  /*0590*/  PLOP3.LUT P4, PT, P0, PT, UP1, 0x80, 0x8 ;  /* 0x000000000008781c */ /* 0x000fe4000078f018 */
[----:B---3--:R-:W-:-:S13]  /*05a0*/  ISETP.NE.AND P1, PT, R3, RZ, PT ;  /* 0x000000ff0300720c */ /* 0x008fda0003f25270 */
[----:B------:R-:W-:Y:S05]  /*05b0*/  @P1 BRA `(.L_x_9) ;  /* 0x0000000000501947 */ /* 0x000fea0003800000 */
[----:B------:R-:W-:Y:S01]  /*05c0*/  R2UR UR5, R59 ;  /* 0x000000003b0572ca */ /* 0x000fe200000e0000 */
[----:B------:R-:W-:Y:S01]  /*05d0*/  UMOV UR4, 0x400 ;  /* 0x0000040000047882 */ /* 0x000fe20000000000 */
[----:B------:R-:W-:Y:S01]  /*05e0*/  UMOV UR8, 0x1 ;  /* 0x0000000100087882 */ /* 0x000fe20000000000 */
[----:B------:R-:W-:Y:S01]  /*05f0*/  UMOV UR6, 0x3 ;  /* 0x0000000300067882 */ /* 0x000fe20000000000 */
[----:B------:R-:W-:-:S04]  /*0600*/  UIADD3 UR8, UPT, UPT, -UR8, 0x100000, URZ ;  /* 0x0010000008087890 */ /* 0x000fc8000fffe1ff */
[----:B------:R-:W-:Y:S02]  /*0610*/  USHF.L.U32 UR9, UR8, 0xb, URZ ;  /* 0x0000000b08097899 */ /* 0x000fe400080006ff */
[----:B------:R-:W-:Y:S02]  /*0620*/  USHF.L.U32 UR8, UR8, 0x1, URZ ;  /* 0x0000000108087899 */ /* 0x000fe400080006ff */
[----:B------:R-:W-:-:S04]  /*0630*/  UIADD3 UR6, UPT, UPT, -UR6, 0x100000, URZ ;  /* 0x0010000006067890 */ /* 0x000fc8000fffe1ff */
[----:B------:R-:W-:Y:S02]  /*0640*/  USHF.L.U32 UR7, UR6, 0xb, URZ ;  /* 0x0000000b06077899 */ /* 0x000fe400080006ff */
[----:B------:R-:W-:Y:S01]  /*0650*/  USHF.L.U32 UR6, UR6, 0x1, URZ ;  /* 0x0000000106067899 */ /* 0x000fe200080006ff */
[----:B------:R-:W-:Y:S01]  /*0660*/  ELECT P1, URZ, PT ;  /* 0x0000000000ff782f */ /* 0x000fe20003820000 */
[----:B------:R-:W-:Y:S01]  /*0670*/  ULEA UR4, UR5, UR4, 0x18 ;  /* 0x0000000405047291 */ /* 0x000fe2000f8ec0ff */
[----:B------:R-:W3:Y:S11]  /*0680*/  FENCE.VIEW.ASYNC.S ;  /* 0x00000000000073c6 */ /* 0x000ef60000000000 */
[----:B---3--:R3:W4:Y:S01]  /*0690*/  SYNCS.EXCH.64 URZ, [UR4], UR8 ;  /* 0x0000000804ff75b2 */ /* 0x0087220008000100 */
[----:B------:R3:W1:Y:S01]  /*06a0*/  SYNCS.EXCH.64 URZ, [UR4+0x18], UR6 ;  /* 0x0000180604ff75b2 */ /* 0x0006620008000100 */
[----:B------:R3:W1:Y:S01]  /*06b0*/  SYNCS.EXCH.64 URZ, [UR4+0x8], UR8 ;  /* 0x0000080804ff75b2 */ /* 0x0006620008000100 */
[----:B------:R3:W1:Y:S01]  /*06c0*/  SYNCS.EXCH.64 URZ, [UR4+0x20], UR6 ;  /* 0x0000200604ff75b2 */ /* 0x0006620008000100 */
[----:B------:R3:W1:Y:S01]  /*06d0*/  SYNCS.EXCH.64 URZ, [UR4+0x10], UR8 ;  /* 0x0000100804ff75b2 */ /* 0x0006620008000100 */
[----:B------:R3:W1:Y:S01]  /*06e0*/  SYNCS.EXCH.64 URZ, [UR4+0x28], UR6 ;  /* 0x0000280604ff75b2 */ /* 0x0006620008000100 */
[----:B------:R-:W-:Y:S01]  /*06f0*/  NOP ;  /* 0x0000000000007918 */ /* 0x000fe20000000000 */
.L_x_9:
[----:B------:R-:W2:Y:S01]  /*0700*/  SHFL.IDX PT, R3, R56, RZ, 0x1f ;  /* 0x00001fff38037589 */ /* 0x000ea200000e0000 */
[----:B------:R-:W-:Y:S01]  /*0710*/  NOP ;  /* 0x0000000000007918 */ /* 0x000fe20000000000 */
[----:B--2---:R-:W-:-:S13]  /*0720*/  ISETP.NE.AND P1, PT, R3, 0x1, PT ;  /* 0x000000010300780c */ /* 0x004fda0003f25270 */
[----:B------:R-:W-:Y:S05]  /*0730*/  @P1 BRA `(.L_x_10) ;  /* 0x0000000000581947 */ /* 0x000fea0003800000 */
[----:B------:R-:W-:Y:S01]  /*0740*/  R2UR UR5, R59 ;  /* 0x000000003b0572ca */ /* 0x000fe200000e0000 */
[----:B---3--:R-:W-:Y:S01]  /*0750*/  UMOV UR4, 0x400 ;  /* 0x0000040000047882 */ /* 0x008fe20000000000 */
        /* <DEDUP_REMOVED lines=10> */
[----:B------:R-:W2:Y:S11]  /*0800*/  FENCE.VIEW.ASYNC.S ;  /* 0x00000000000073c6 */ /* 0x000eb60000000000 */
[----:B--2---:R2:W3:Y:S01]  /*0810*/  SYNCS.EXCH.64 URZ, [UR4+0x30], UR8 ;  /* 0x0000300804ff75b2 */ /* 0x0044e20008000100 */
[----:B------:R2:W1:Y:S01]  /*0820*/  SYNCS.EXCH.64 URZ, [UR4+0x50], UR6 ;  /* 0x0000500604ff75b2 */ /* 0x0004620008000100 */
[----:B------:R2:W1:Y:S01]  /*0830*/  SYNCS.EXCH.64 URZ, [UR4+0x38], UR8 ;  /* 0x0000380804ff75b2 */ /* 0x0004620008000100 */
[----:B------:R2:W1:Y:S01]  /*0840*/  SYNCS.EXCH.64 URZ, [UR4+0x58], UR6 ;  /* 0x0000580604ff75b2 */ /* 0x0004620008000100 */
[----:B------:R2:W1:Y:S01]  /*0850*/  SYNCS.EXCH.64 URZ, [UR4+0x40], UR8 ;  /* 0x0000400804ff75b2 */ /* 0x0004620008000100 */
[----:B------:R2:W1:Y:S01]  /*0860*/  SYNCS.EXCH.64 URZ, [UR4+0x60], UR6 ;  /* 0x0000600604ff75b2 */ /* 0x0004620008000100 */
[----:B------:R2:W1:Y:S01]  /*0870*/  SYNCS.EXCH.64 URZ, [UR4+0x48], UR8 ;  /* 0x0000480804ff75b2 */ /* 0x0004620008000100 */
[----:B------:R2:W1:Y:S01]  /*0880*/  SYNCS.EXCH.64 URZ, [UR4+0x68], UR6 ;  /* 0x0000680604ff75b2 */ /* 0x0004620008000100 */
[----:B------:R-:W-:Y:S01]  /*0890*/  NOP ;  /* 0x0000000000007918 */ /* 0x000fe20000000000 */
.L_x_10:
[----:B------:R-:W4:Y:S01]  /*08a0*/  SHFL.IDX PT, R3, R56, RZ, 0x1f ;  /* 0x00001fff38037589 */ /* 0x000f2200000e0000 */
[----:B------:R-:W-:Y:S01]  /*08b0*/  NOP ;  /* 0x0000000000007918 */ /* 0x000fe20000000000 */
[----:B----4-:R-:W-:-:S13]  /*08c0*/  ISETP.NE.AND P1, PT, R3, 0x3, PT ;  /* 0x000000030300780c */ /* 0x010fda0003f25270 */
[----:B------:R-:W-:Y:S05]  /*08d0*/  @P1 BRA `(.L_x_11) ;  /* 0x0000000000301947 */ /* 0x000fea0003800000 */
[----:B------:R-:W-:Y:S01]  /*08e0*/  R2UR UR5, R59 ;  /* 0x000000003b0572ca */ /* 0x000fe200000e0000 */
[----:B--23--:R-:W-:Y:S01]  /*08f0*/  UMOV UR6, 0x400 ;  /* 0x0000040000067882 */ /* 0x00cfe20000000000 */
[----:B------:R-:W-:Y:S01]  /*0900*/  UMOV UR4, 0x20 ;  /* 0x0000002000047882 */ /* 0x000fe20000000000 */
[----:B------:R-:W-:-:S10]  /*0910*/  ELECT P1, URZ, PT ;  /* 0x0000000000ff782f */ /* 0x000fd40003820000 */
[----:B------:R-:W-:Y:S02]  /*0920*/  ULEA UR6, UR5, UR6, 0x18 ;  /* 0x0000000605067291 */ /* 0x000fe4000f8ec0ff */
[----:B------:R-:W-:-:S04]  /*0930*/  UIADD3 UR4, UPT, UPT, -UR4, 0x100000, URZ ;  /* 0x0010000004047890 */ /* 0x000fc8000fffe1ff */
[----:B------:R-:W-:Y:S02]  /*0940*/  USHF.L.U32 UR5, UR4, 0xb, URZ ;  /* 0x0000000b04057899 */ /* 0x000fe400080006ff */
[----:B------:R-:W-:Y:S01]  /*0950*/  USHF.L.U32 UR4, UR4, 0x1, URZ ;  /* 0x0000000104047899 */ /* 0x000fe200080006ff */
[----:B------:R-:W2:Y:S11]  /*0960*/  FENCE.VIEW.ASYNC.S ;  /* 0x00000000000073c6 */ /* 0x000eb60000000000 */
[----:B--2---:R4:W2:Y:S01]  /*0970*/  SYNCS.EXCH.64 URZ, [UR6+0x70], UR4 ;  /* 0x0000700406ff75b2 */ /* 0x0048a20008000100 */
[----:B------:R4:W3:Y:S02]  /*0980*/  SYNCS.EXCH.64 URZ, [UR6+0x78], UR4 ;  /* 0x0000780406ff75b2 */ /* 0x0008e40008000100 */
[----:B----4-:R-:W-:Y:S01]  /*0990*/  NOP ;  /* 0x0000000000007918 */ /* 0x010fe20000000000 */
.L_x_11:
[----:B------:R-:W4:Y:S01]  /*09a0*/  SHFL.IDX PT, R3, R56, RZ, 0x1f ;  /* 0x00001fff38037589 */ /* 0x000f2200000e0000 */
[----:B------:R-:W-:Y:S01]  /*09b0*/  NOP ;  /* 0x0000000000007918 */ /* 0x000fe20000000000 */
[----:B----4-:R-:W-:-:S13]  /*09c0*/  ISETP.NE.AND P1, PT, R3, 0x4, PT ;  /* 0x000000040300780c */ /* 0x010fda0003f25270 */
[----:B------:R-:W-:Y:S05]  /*09d0*/  @P1 BRA `(.L_x_12) ;  /* 0x00000000004c1947 */ /* 0x000fea0003800000 */
[----:B------:R-:W-:Y:S01]  /*09e0*/  R2UR UR5, R59 ;  /* 0x000000003b0572ca */ /* 0x000fe200000e0000 */
[----:B--23--:R-:W-:Y:S01]  /*09f0*/  UMOV UR4, 0x720 ;  /* 0x0000072000047882 */ /* 0x00cfe20000000000 */
[----:B------:R-:W-:Y:S01]  /*0a00*/  UMOV UR6, 0x400 ;  /* 0x0000040000067882 */ /* 0x000fe20000000000 */
[----:B------:R-:W-:Y:S01]  /*0a10*/  USEL UR4, UR4, 0x620, UP5 ;  /* 0x0000062004047887 */ /* 0x000fe2000a800000 */
[----:B------:R-:W-:Y:S01]  /*0a20*/  UMOV UR8, 0x1 ;  /* 0x0000000100087882 */ /* 0x000fe20000000000 */
[----:B------:R-:W-:Y:S01]  /*0a30*/  ELECT P1, URZ, PT ;  /* 0x0000000000ff782f */ /* 0x000fe20003820000 */
[----:B------:R-:W-:-:S04]  /*0a40*/  UIADD3 UR8, UPT, UPT, -UR8, 0x100000, URZ ;  /* 0x0010000008087890 */ /* 0x000fc8000fffe1ff */
[----:B------:R-:W-:Y:S02]  /*0a50*/  USHF.L.U32 UR9, UR8, 0xb, URZ ;  /* 0x0000000b08097899 */ /* 0x000fe400080006ff */
[----:B------:R-:W-:Y:S02]  /*0a60*/  USHF.L.U32 UR8, UR8, 0x1, URZ ;  /* 0x0000000108087899 */ /* 0x000fe400080006ff */
[----:B------:R-:W-:Y:S02]  /*0a70*/  ULEA UR6, UR5, UR6, 0x18 ;  /* 0x0000000605067291 */ /* 0x000fe4000f8ec0ff */
[----:B------:R-:W-:-:S04]  /*0a80*/  UIADD3 UR4, UPT, UPT, -UR4, 0x100000, URZ ;  /* 0x0010000004047890 */ /* 0x000fc8000fffe1ff */
[----:B------:R-:W-:Y:S02]  /*0a90*/  USHF.L.U32 UR5, UR4, 0xb, URZ ;  /* 0x0000000b04057899 */ /* 0x000fe400080006ff */
[----:B------:R-:W-:Y:S01]  /*0aa0*/  USHF.L.U32 UR4, UR4, 0x1, URZ ;  /* 0x0000000104047899 */ /* 0x000fe200080006ff */
[----:B------:R-:W2:Y:S03]  /*0ab0*/  FENCE.VIEW.ASYNC.S ;  /* 0x00000000000073c6 */ /* 0x000ea60000000000 */
[----:B--2---:R4:W2:Y:S08]  /*0ac0*/  SYNCS.EXCH.64 URZ, [UR6+0x80], UR8 ;  /* 0x0000800806ff75b2 */ /* 0x0048b00008000100 */
[----:B------:R4:W3:Y:S01]  /*0ad0*/  SYNCS.EXCH.64 URZ, [UR6+0x90], UR4 ;  /* 0x0000900406ff75b2 */ /* 0x0008e20008000100 */
[----:B------:R4:W1:Y:S01]  /*0ae0*/  SYNCS.EXCH.64 URZ, [UR6+0x88], UR8 ;  /* 0x0000880806ff75b2 */ /* 0x0008620008000100 */
[----:B------:R4:W1:Y:S02]  /*0af0*/  SYNCS.EXCH.64 URZ, [UR6+0x98], UR4 ;  /* 0x0000980406ff75b2 */ /* 0x0008640008000100 */
[----:B----4-:R-:W-:Y:S01]  /*0b00*/  NOP ;  /* 0x0000000000007918 */ /* 0x010fe20000000000 */
.L_x_12:
[----:B------:R-:W4:Y:S01]  /*0b10*/  SHFL.IDX PT, R3, R56, RZ, 0x1f ;  /* 0x00001fff38037589 */ /* 0x000f2200000e0000 */
[----:B------:R-:W-:Y:S01]  /*0b20*/  NOP ;  /* 0x0000000000007918 */ /* 0x000fe20000000000 */
[----:B----4-:R-:W-:-:S13]  /*0b30*/  ISETP.NE.AND P1, PT, R3, 0x5, PT ;  /* 0x000000050300780c */ /* 0x010fda0003f25270 */
[----:B------:R-:W-:Y:S05]  /*0b40*/  @P1 BRA `(.L_x_13) ;  /* 0x0000000000581947 */ /* 0x000fea0003800000 */
[----:B------:R-:W-:Y:S01]  /*0b50*/  R2UR UR5, R59 ;  /* 0x000000003b0572ca */ /* 0x000fe200000e0000 */
[----:B--23--:R-:W-:Y:S01]  /*0b60*/  UMOV UR4, 0x400 ;  /* 0x0000040000047882 */ /* 0x00cfe20000000000 */
        /* <DEDUP_REMOVED lines=11> */
[----:B--2---:R4:W2:Y:S01]  /*0c20*/  SYNCS.EXCH.64 URZ, [UR4+0xa0], UR6 ;  /* 0x0000a00604ff75b2 */ /* 0x0048a20008000100 */
[----:B------:R4:W3:Y:S01]  /*0c30*/  SYNCS.EXCH.64 URZ, [UR4+0xc0], UR8 ;  /* 0x0000c00804ff75b2 */ /* 0x0008e20008000100 */
[----:B------:R4:W1:Y:S01]  /*0c40*/  SYNCS.EXCH.64 URZ, [UR4+0xa8], UR6 ;  /* 0x0000a80604ff75b2 */ /* 0x0008620008000100 */
[----:B------:R4:W1:Y:S01]  /*0c50*/  SYNCS.EXCH.64 URZ, [UR4+0xc8], UR8 ;  /* 0x0000c80804ff75b2 */ /* 0x0008620008000100 */
[----:B------:R4:W1:Y:S01]  /*0c60*/  SYNCS.EXCH.64 URZ, [UR4+0xb0], UR6 ;  /* 0x0000b00604ff75b2 */ /* 0x0008620008000100 */
[----:B------:R4:W1:Y:S01]  /*0c70*/  SYNCS.EXCH.64 URZ, [UR4+0xd0], UR8 ;  /* 0x0000d00804ff75b2 */ /* 0x0008620008000100 */
[----:B------:R4:W1:Y:S01]  /*0c80*/  SYNCS.EXCH.64 URZ, [UR4+0xb8], UR6 ;  /* 0x0000b80604ff75b2 */ /* 0x0008620008000100 */
[----:B------:R4:W1:Y:S02]  /*0c90*/  SYNCS.EXCH.64 URZ, [UR4+0xd8], UR8 ;  /* 0x0000d80804ff75b2 */ /* 0x0008640008000100 */
[----:B----4-:R-:W-:Y:S01]  /*0ca0*/  NOP ;  /* 0x0000000000007918 */ /* 0x010fe20000000000 */
.L_x_13:
[----:B------:R-:W4:Y:S01]  /*0cb0*/  SHFL.IDX PT, R3, R56, RZ, 0x1f ;  /* 0x00001fff38037589 */ /* 0x000f2200000e0000 */
[----:B------:R-:W-:Y:S01]  /*0cc0*/  ISETP.NE.OR P0, PT, RZ, UR22, !P0 ;  /* 0x00000016ff007c0c */ /* 0x000fe2000c705670 */
[----:B------:R-:W-:Y:S01]  /*0cd0*/  NOP ;  /* 0x0000000000007918 */ /* 0x000fe20000000000 */
[----:B----4-:R-:W-:-:S13]  /*0ce0*/  ISETP.NE.AND P1, PT, R3, 0x3, PT ;  /* 0x000000030300780c */ /* 0x010fda0003f25270 */
[----:B------:R-:W-:Y:S05]  /*0cf0*/  @P1 BRA `(.L_x_14) ;  /* 0x0000000000381947 */ /* 0x000fea0003800000 */
[----:B------:R-:W-:Y:S01]  /*0d00*/  R2UR UR5, R59 ;  /* 0x000000003b0572ca */ /* 0x000fe200000e0000 */
[----:B--23--:R-:W-:Y:S01]  /*0d10*/  UMOV UR4, 0x400 ;  /* 0x0000040000047882 */ /* 0x00cfe20000000000 */
[----:B------:R-:W-:Y:S01]  /*0d20*/  UMOV UR6, 0x20 ;  /* 0x0000002000067882 */ /* 0x000fe20000000000 */
[----:B------:R-:W-:Y:S01]  /*0d30*/  ELECT P1, URZ, PT ;  /* 0x0000000000ff782f */ /* 0x000fe20003820000 */
[----:B------:R-:W-:-:S04]  /*0d40*/  UIADD3 UR6, UPT, UPT, -UR6, 0x100000, URZ ;  /* 0x0010000006067890 */ /* 0x000fc8000fffe1ff */
[----:B------:R-:W-:Y:S02]  /*0d50*/  USHF.L.U32 UR7, UR6, 0xb, URZ ;  /* 0x0000000b06077899 */ /* 0x000fe400080006ff */
[----:B------:R-:W-:-:S03]  /*0d60*/  USHF.L.U32 UR6, UR6, 0x1, URZ ;  /* 0x0000000106067899 */ /* 0x000fc600080006ff */
[----:B------:R-:W-:Y:S01]  /*0d70*/  ULEA UR4, UR5, UR4, 0x18 ;  /* 0x0000000405047291 */ /* 0x000fe2000f8ec0ff */
[----:B------:R-:W2:Y:S11]  /*0d80*/  FENCE.VIEW.ASYNC.S ;  /* 0x00000000000073c6 */ /* 0x000eb60000000000 */
[----:B--2---:R4:W2:Y:S01]  /*0d90*/  SYNCS.EXCH.64 URZ, [UR4+0xe0], UR6 ;  /* 0x0000e00604ff75b2 */ /* 0x0048a20008000100 */
[----:B------:R4:W3:Y:S01]  /*0da0*/  SYNCS.EXCH.64 URZ, [UR4+0xf0], UR6 ;  /* 0x0000f00604ff75b2 */ /* 0x0008e20008000100 */
[----:B------:R4:W1:Y:S01]  /*0db0*/  SYNCS.EXCH.64 URZ, [UR4+0xe8], UR6 ;  /* 0x0000e80604ff75b2 */ /* 0x0008620008000100 */
[----:B------:R4:W1:Y:S02]  /*0dc0*/  SYNCS.EXCH.64 URZ, [UR4+0xf8], UR6 ;  /* 0x0000f80604ff75b2 */ /* 0x0008640008000100 */
[----:B----4-:R-:W-:Y:S01]  /*0dd0*/  NOP ;  /* 0x0000000000007918 */ /* 0x010fe20000000000 */
.L_x_14:
[----:B--23--:R-:W-:Y:S01]  /*0de0*/  R2UR UR7, R59 ;  /* 0x000000003b0772ca */ /* 0x00cfe200000e0000 */
[----:B------:R-:W-:Y:S01]  /*0df0*/  VOTEU.ALL UP0, P0 ;  /* 0x0000000000ff7886 */ /* 0x000fe20000000000 */
[----:B------:R-:W-:Y:S01]  /*0e00*/  UMOV UR4, 0x20 ;  /* 0x0000002000047882 */ /* 0x000fe20000000000 */
[----:B------:R-:W2:Y:S01]  /*0e10*/  LDCU UR28, c[0x0][0x36c] ;  /* 0x00006d80ff1c77ac */ /* 0x000ea20008000800 */
[----:B------:R-:W-:Y:S01]  /*0e20*/  NOP ;  /* 0x0000000000007918 */ /* 0x000fe20000000000 */
[----:B-1----:R-:W-:Y:S01]  /*0e30*/  LOP3.LUT R5, R70, 0x1f, RZ, 0xc0, !PT ;  /* 0x0000001f46057812 */ /* 0x002fe200078ec0ff */
[----:B------:R-:W-:Y:S01]  /*0e40*/  @!UP0 UMOV UR6, 0x400 ;  /* 0x0000040000068882 */ /* 0x000fe20000000000 */
[----:B------:R-:W-:-:S04]  /*0e50*/  @!UP0 UIADD3 UR4, UPT, UPT, -UR4, 0x100000, URZ ;  /* 0x0010000004048890 */ /* 0x000fc8000fffe1ff */
[----:B------:R-:W-:Y:S02]  /*0e60*/  @!UP0 USHF.L.U32 UR5, UR4, 0xb, URZ ;  /* 0x0000000b04058899 */ /* 0x000fe400080006ff */
[----:B------:R-:W-:Y:S02]  /*0e70*/  @!UP0 USHF.L.U32 UR4, UR4, 0x1, URZ ;  /* 0x0000000104048899 */ /* 0x000fe400080006ff */
[----:B------:R-:W-:Y:S02]  /*0e80*/  UISETP.NE.AND UP6, UPT, UR22, URZ, UPT ;  /* 0x000000ff1600728c */ /* 0x000fe4000bfc5270 */
[----:B------:R-:W-:Y:S01]  /*0e90*/  @!UP0 ULEA UR6, UR7, UR6, 0x18 ;  /* 0x0000000607068291 */ /* 0x000fe2000f8ec0ff */
[----:B------:R-:W-:Y:S01]  /*0ea0*/  VOTEU.ALL UP0, P0 ;  /* 0x0000000000ff7886 */ /* 0x000fe20000000000 */
[----:B--2---:R-:W-:Y:S01]  /*0eb0*/  UISETP.EQ.U32.AND UP1, UPT, UR28, 0x1, UPT ;  /* 0x000000011c00788c */ /* 0x004fe2000bf22070 */
[----:B------:R-:W1:Y:S09]  /*0ec0*/  FENCE.VIEW.ASYNC.S ;  /* 0x00000000000073c6 */ /* 0x000e720000000000 */
[----:B-1----:R1:W2:Y:S01]  /*0ed0*/  @!UP0 SYNCS.EXCH.64 URZ, [UR6+0x100], UR4 ;  /* 0x0001000406ff85b2 */ /* 0x0022a20008000100 */
[----:B------:R-:W-:Y:S05]  /*0ee0*/  BRA.U !UP1, `(.L_x_15) ;  /* 0x0000000109087547 */ /* 0x000fea000b800000 */
[----:B--2---:R-:W-:Y:S01]  /*0ef0*/  UCGABAR_ARV ;  /* 0x00000000000079c7 */ /* 0x004fe20008000000 */
[----:B------:R-:W-:Y:S05]  /*0f00*/  BRA `(.L_x_16) ;  /* 0x0000000000047947 */ /* 0x000fea0003800000 */
.L_x_15:
[----:B--2---:R-:W-:Y:S01]  /*0f10*/  NOP ;  /* 0x0000000000007918 */ /* 0x004fe20000000000 */
.L_x_16:
[----:B------:R-:W2:Y:S01]  /*0f20*/  S2UR UR25, SR_CTAID.X ;  /* 0x00000000001979c3 */ /* 0x000ea20000002500 */
[----:B------:R-:W-:-:S05]  /*0f30*/  CS2R.32 R58, SR_CgaSize ;  /* 0x00000000003a7805 */ /* 0x000fca0000008a00 */
[----:B------:R-:W-:-:S05]  /*0f40*/  IMAD R58, R58, -0xa0, RZ ;  /* 0xffffff603a3a7824 */ /* 0x000fca00078e02ff */
[----:B-1----:R-:W-:-:S14]  /*0f50*/  R2UR UR5, R58 ;  /* 0x000000003a0572ca */ /* 0x002fdc00000e0000 */
[----:B------:R-:W1:Y:S01]  /*0f60*/  LDCU UR5, c[0x0][UR5+0x2b0] ;  /* 0x00005600050577ac */ /* 0x000e620008000800 */
[----:B------:R-:W-:Y:S02]  /*0f70*/  R2UR UR7, R59 ;  /* 0x000000003b0772ca */ /* 0x000fe400000e0000 */
[----:B------:R-:W-:Y:S02]  /*0f80*/  R2UR UR6, R2 ;  /* 0x00000000020672ca */ /* 0x000fe400000e0000 */
[----:B------:R-:W-:-:S05]  /*0f90*/  CS2R.32 R58, SR_CgaSize ;  /* 0x00000000003a7805 */ /* 0x000fca0000008a00 */
[----:B------:R-:W-:-:S05]  /*0fa0*/  IMAD R58, R58, -0xa0, RZ ;  /* 0xffffff603a3a7824 */ /* 0x000fca00078e02ff */
[----:B------:R-:W-:-:S14]  /*0fb0*/  R2UR UR4, R58 ;  /* 0x000000003a0472ca */ /* 0x000fdc00000e0000 */
[----:B------:R-:W3:Y:S01]  /*0fc0*/  LDCU UR4, c[0x0][UR4+0x2b4] ;  /* 0x00005680040477ac */ /* 0x000ee20008000800 */
[----:B------:R-:W4:Y:S01]  /*0fd0*/  S2UR UR27, SR_CTAID.Y ;  /* 0x00000000001b79c3 */ /* 0x000f220000002600 */
[----:B------:R-:W-:-:S05]  /*0fe0*/  CS2R.32 R58, SR_CgaSize ;  /* 0x00000000003a7805 */ /* 0x000fca0000008a00 */
[----:B------:R-:W-:-:S05]  /*0ff0*/  IMAD R58, R58, -0xa0, RZ ;  /* 0xffffff603a3a7824 */ /* 0x000fca00078e02ff */
[----:B------:R-:W-:-:S14]  /*1000*/  R2UR UR8, R58 ;  /* 0x000000003a0872ca */ /* 0x000fdc00000e0000 */
[----:B------:R-:W3:Y:S01]  /*1010*/  LDCU UR8, c[0x0][UR8+0x2a0] ;  /* 0x00005400080877ac */ /* 0x000ee20008000800 */
[----:B------:R-:W-:-:S05]  /*1020*/  CS2R.32 R58, SR_CgaSize ;  /* 0x00000000003a7805 */ /* 0x000fca0000008a00 */
[----:B------:R-:W-:-:S05]  /*1030*/  IMAD R58, R58, -0xa0, RZ ;  /* 0xffffff603a3a7824 */ /* 0x000fca00078e02ff */
[----:B------:R-:W-:-:S14]  /*1040*/  R2UR UR9, R58 ;  /* 0x000000003a0972ca */ /* 0x000fdc00000e0000 */
[----:B------:R-:W3:Y:S01]  /*1050*/  LDCU UR9, c[0x0][UR9+0x2a4] ;  /* 0x00005480090977ac */ /* 0x000ee20008000800 */
[----:B------:R-:W-:Y:S02]  /*1060*/  USHF.R.U32.HI UR12, URZ, 0x1, UR7 ;  /* 0x00000001ff0c7899 */ /* 0x000fe40008011607 */
[----:B------:R-:W-:Y:S02]  /*1070*/  USHF.R.U32.HI UR11, URZ, 0x2, UR7 ;  /* 0x00000002ff0b7899 */ /* 0x000fe40008011607 */
[----:B------:R-:W-:Y:S02]  /*1080*/  USHF.L.U32 UR53, UR7, 0x8, URZ ;  /* 0x0000000807357899 */ /* 0x000fe400080006ff */
[----:B------:R-:W-:Y:S01]  /*1090*/  USHF.L.U32 UR45, UR7, 0x9, URZ ;  /* 0x00000009072d7899 */ /* 0x000fe200080006ff */
[----:B--2---:R-:W-:Y:S01]  /*10a0*/  I2FP.F32.U32 R4, UR25 ;  /* 0x0000001900047c45 */ /* 0x004fe20008201000 */
[----:B------:R-:W2:Y:S04]  /*10b0*/  LDCU UR23, c[0x0][0xb24] ;  /* 0x00016480ff1777ac */ /* 0x000ea80008000800 */
[----:B-1----:R-:W-:Y:S01]  /*10c0*/  FMUL R4, R4, UR5 ;  /* 0x0000000504047c20 */ /* 0x002fe20008400000 */
[----:B------:R-:W-:Y:S01]  /*10d0*/  ULOP3.LUT UR5, UR7, 0x3, URZ, 0xc0, !UPT ;  /* 0x0000000307057892 */ /* 0x000fe2000f8ec0ff */
[----:B----4-:R-:W-:Y:S01]  /*10e0*/  I2FP.F32.U32 R3, UR27 ;  /* 0x0000001b00037c45 */ /* 0x010fe20008201000 */
[----:B------:R-:W1:Y:S03]  /*10f0*/  LDCU UR39, c[0x0][0xb24] ;  /* 0x00016480ff2777ac */ /* 0x000e660008000800 */
[----:B------:R-:W4:Y:S01]  /*1100*/  F2I.U32.TRUNC.NTZ R4, R4 ;  /* 0x0000000400047305 */ /* 0x000f22000020f000 */
[----:B---3--:R-:W-:Y:S01]  /*1110*/  FMUL R3, R3, UR4 ;  /* 0x0000000403037c20 */ /* 0x008fe20008400000 */
[----:B------:R-:W-:-:S02]  /*1120*/  ULOP3.LUT UR4, UR6, 0x4, UR7, 0xf8, !UPT ;  /* 0x0000000406047892 */ /* 0x000fc4000f8ef807 */
[----:B------:R-:W-:Y:S02]  /*1130*/  UISETP.GT.U32.AND UP1, UPT, UR5, 0xffff, UPT ;  /* 0x0000ffff0500788c */ /* 0x000fe4000bf24070 */
[----:B------:R-:W-:Y:S02]  /*1140*/  UISETP.GT.U32.AND UP0, UPT, UR4, 0xffff, UPT ;  /* 0x0000ffff0400788c */ /* 0x000fe4000bf04070 */
[----:B------:R-:W3:Y:S01]  /*1150*/  F2I.U32.TRUNC.NTZ R3, R3 ;  /* 0x0000000300037305 */ /* 0x000ee2000020f000 */
[----:B------:R-:W-:Y:S02]  /*1160*/  USEL UR31, UR5, 0xffff, !UP1 ;  /* 0x0000ffff051f7887 */ /* 0x000fe4000c800000 */
[----:B------:R-:W-:Y:S01]  /*1170*/  USEL UR30, UR4, 0xffff, !UP0 ;  /* 0x0000ffff041e7887 */ /* 0x000fe2000c000000 */
[----:B------:R-:W1:Y:S01]  /*1180*/  LDCU UR26, c[0x0][0xb30] ;  /* 0x00016600ff1a77ac */ /* 0x000e620008000800 */
[----:B----4-:R-:W-:Y:S02]  /*1190*/  R2UR UR6, R4 ;  /* 0x00000000040672ca */ /* 0x010fe400000e0000 */
[----:B------:R-:W-:Y:S01]  /*11a0*/  PRMT R4, RZ, 0x7610, R4 ;  /* 0x00007610ff047816 */ /* 0x000fe20000000004 */
[----:B------:R-:W-:Y:S01]  /*11b0*/  UMOV UR13, 0x11 ;  /* 0x00000011000d7882 */ /* 0x000fe20000000000 */
[----:B------:R-:W-:Y:S01]  /*11c0*/  UMOV UR14, 0x5 ;  /* 0x00000005000e7882 */ /* 0x000fe20000000000 */
[----:B---3--:R-:W-:-:S02]  /*11d0*/  R2UR UR7, R3 ;  /* 0x00000000030772ca */ /* 0x008fc400000e0000 */
[----:B------:R-:W-:-:S06]  /*11e0*/  PRMT R3, RZ, 0x7610, R3 ;  /* 0x00007610ff037816 */ /* 0x000fcc0000000003 */
[----:B------:R-:W-:-:S04]  /*11f0*/  UIADD3 UR5, UPT, UPT, -UR6, URZ, URZ ;  /* 0x000000ff06057290 */ /* 0x000fc8000fffe1ff */
[----:B------:R-:W-:Y:S02]  /*1200*/  UIMAD UR5, UR8, UR5, UR25 ;  /* 0x00000005080572a4 */ /* 0x000fe4000f8e0219 */
[----:B------:R-:W-:-:S04]  /*1210*/  UIADD3 UR4, UPT, UPT, -UR7, URZ, URZ ;  /* 0x000000ff07047290 */ /* 0x000fc8000fffe1ff */
[----:B------:R-:W-:Y:S01]  /*1220*/  IMAD.U32 R58, RZ, RZ, UR5 ;  /* 0x00000005ff3a7e24 */ /* 0x000fe2000f8e00ff */
[----:B------:R-:W-:-:S06]  /*1230*/  UIMAD UR4, UR9, UR4, UR27 ;  /* 0x00000004090472a4 */ /* 0x000fcc000f8e021b */
[----:B------:R-:W-:Y:S01]  /*1240*/  IMAD.U32 R57, RZ, RZ, UR4 ;  /* 0x00000004ff397e24 */ /* 0x000fe2000f8e00ff */
[----:B-12---:R-:W-:Y:S06]  /*1250*/  BRA.U UP6, `(.L_x_17) ;  /* 0x00000001066c7547 */ /* 0x006fec000b800000 */
[----:B------:R-:W-:Y:S02]  /*1260*/  R2UR UR15, R57 ;  /* 0x00000000390f72ca */ /* 0x000fe400000e0000 */
[----:B------:R-:W-:-:S11]  /*1270*/  R2UR UR5, R58 ;  /* 0x000000003a0572ca */ /* 0x000fd600000e0000 */
[----:B------:R-:W-:Y:S02]  /*1280*/  UISETP.NE.AND UP0, UPT, UR15, URZ, UPT ;  /* 0x000000ff0f00728c */ /* 0x000fe4000bf05270 */
[----:B------:R-:W-:Y:S02]  /*1290*/  UISETP.NE.AND UP2, UPT, UR15, 0x1, UPT ;  /* 0x000000010f00788c */ /* 0x000fe4000bf45270 */
[----:B------:R-:W-:Y:S02]  /*12a0*/  ULOP3.LUT UR4, UR5, 0x2, URZ, 0x3c, !UPT ;  /* 0x0000000205047892 */ /* 0x000fe4000f8e3cff */
[----:B------:R-:W-:Y:S02]  /*12b0*/  UISETP.GT.U32.AND UP4, UPT, UR5, 0x1, UP0 ;  /* 0x000000010500788c */ /* 0x000fe40008784070 */
[----:B------:R-:W-:Y:S02]  /*12c0*/  UISETP.GT.U32.AND UP3, UPT, UR5, 0x1, UP2 ;  /* 0x000000010500788c */ /* 0x000fe40009764070 */
[----:B------:R-:W-:-:S02]  /*12d0*/  UISETP.GT.U32.AND UP1, UPT, UR4, 0x1, UP0 ;  /* 0x000000010400788c */ /* 0x000fc40008724070 */
[----:B------:R-:W-:Y:S02]  /*12e0*/  ULOP3.LUT UR10, UR5, 0xfffffffe, URZ, 0xc0, !UPT ;  /* 0xfffffffe050a7892 */ /* 0x000fe4000f8ec0ff */
[----:B------:R-:W-:Y:S02]  /*12f0*/  UISETP.GT.U32.AND UP0, UPT, UR4, 0x1, UP2 ;  /* 0x000000010400788c */ /* 0x000fe40009704070 */
[----:B------:R-:W-:Y:S02]  /*1300*/  USEL UR6, URZ, 0x1, UP4 ;  /* 0x00000001ff067887 */ /* 0x000fe4000a000000 */
[----:B------:R-:W-:Y:S02]  /*1310*/  USEL UR5, URZ, 0x10, UP3 ;  /* 0x00000010ff057887 */ /* 0x000fe40009800000 */
[----:B------:R-:W-:Y:S02]  /*1320*/  USEL UR4, URZ, 0x2, UP4 ;  /* 0x00000002ff047887 */ /* 0x000fe4000a000000 */
[----:B------:R-:W-:-:S02]  /*1330*/  USEL UR9, URZ, 0x20, UP3 ;  /* 0x00000020ff097887 */ /* 0x000fc40009800000 */
[----:B------:R-:W-:Y:S02]  /*1340*/  USEL UR8, URZ, 0x4, UP1 ;  /* 0x00000004ff087887 */ /* 0x000fe40008800000 */
[----:B------:R-:W-:Y:S02]  /*1350*/  UIADD3 UR4, UPT, UPT, UR4, UR5, UR6 ;  /* 0x0000000504047290 */ /* 0x000fe4000fffe006 */
[----:B------:R-:W-:Y:S02]  /*1360*/  USEL UR6, URZ, 0x8, UP1 ;  /* 0x00000008ff067887 */ /* 0x000fe40008800000 */
[----:B------:R-:W-:Y:S02]  /*1370*/  USEL UR7, URZ, 0x40, UP0 ;  /* 0x00000040ff077887 */ /* 0x000fe40008000000 */
[----:B------:R-:W-:Y:S02]  /*1380*/  UIADD3 UR5, UPT, UPT, UR8, UR9, UR4 ;  /* 0x0000000908057290 */ /* 0x000fe4000fffe004 */
[----:B------:R-:W-:-:S02]  /*1390*/  ULEA UR4, UR15, UR10, 0x2 ;  /* 0x0000000a0f047291 */ /* 0x000fc4000f8e10ff */
[----:B------:R-:W-:Y:S02]  /*13a0*/  USEL UR8, URZ, 0x80, UP0 ;  /* 0x00000080ff087887 */ /* 0x000fe40008000000 */
[----:B------:R-:W-:-:S03]  /*13b0*/  UIADD3 UR5, UPT, UPT, UR6, UR7, UR5 ;  /* 0x0000000706057290 */ /* 0x000fc6000fffe005 */
[----:B------:R-:W-:Y:S01]  /*13c0*/  UMOV UR6, 0x3 ;  /* 0x0000000300067882 */ /* 0x000fe20000000000 */
[----:B------:R-:W-:Y:S02]  /*13d0*/  UIADD3 UR5, UPT, UPT, UR5, UR8, URZ ;  /* 0x0000000805057290 */ /* 0x000fe4000fffe0ff */
[----:B------:R-:W-:-:S04]  /*13e0*/  USHF.L.U32 UR4, UR6, UR4, URZ ;  /* 0x0000000406047299 */ /* 0x000fc800080006ff */
[----:B------:R-:W-:Y:S02]  /*13f0*/  IMAD.U32 R4, RZ, RZ, UR5 ;  /* 0x00000005ff047e24 */ /* 0x000fe4000f8e00ff */
[----:B------:R-:W-:-:S07]  /*1400*/  IMAD.U32 R3, RZ, RZ, UR4 ;  /* 0x00000004ff037e24 */ /* 0x000fce000f8e00ff */
.L_x_17:
[----:B------:R-:W1:Y:S01]  /*1410*/  S2UR UR60, SR_CTAID.Z ;  /* 0x00000000003c79c3 */ /* 0x000e620000002700 */
[----:B------:R-:W-:Y:S02]  /*1420*/  UISETP.GE.AND UP0, UPT, UR23, 0x1, UPT ;  /* 0x000000011700788c */ /* 0x000fe4000bf06270 */
[----:B------:R-:W-:Y:S02]  /*1430*/  ULOP3.LUT UR31, UR31, 0xffff, URZ, 0xc0, !UPT ;  /* 0x0000ffff1f1f7892 */ /* 0x000fe4000f8ec0ff */
[----:B------:R-:W-:Y:S02]  /*1440*/  ULOP3.LUT UR30, UR30, 0xffff, URZ, 0xc0, !UPT ;  /* 0x0000ffff1e1e7892 */ /* 0x000fe4000f8ec0ff */
[----:B------:R-:W-:Y:S02]  /*1450*/  UISETP.NE.AND UP3, UPT, UR22, 0x2, UPT ;  /* 0x000000021600788c */ /* 0x000fe4000bf65270 */
[----:B------:R-:W-:Y:S02]  /*1460*/  ULOP3.LUT UR71, UR12, 0x1, URZ, 0xc0, !UPT ;  /* 0x000000010c477892 */ /* 0x000fe4000f8ec0ff */
[----:B------:R-:W-:-:S02]  /*1470*/  ULOP3.LUT UR69, UR11, 0x1, URZ, 0xc0, !UPT ;  /* 0x000000010b457892 */ /* 0x000fc4000f8ec0ff */
[----:B------:R-:W-:Y:S02]  /*1480*/  ULOP3.LUT UR53, UR53, 0x400, URZ, 0xc0, !UPT ;  /* 0x0000040035357892 */ /* 0x000fe4000f8ec0ff */
[----:B------:R-:W-:Y:S02]  /*1490*/  ULOP3.LUT UR45, UR45, 0x400, URZ, 0xc0, !UPT ;  /* 0x000004002d2d7892 */ /* 0x000fe4000f8ec0ff */
[----:B------:R-:W-:Y:S02]  /*14a0*/  USHF.L.U32 UR31, UR13, UR31, URZ ;  /* 0x0000001f0d1f7299 */ /* 0x000fe400080006ff */
[----:B------:R-:W-:Y:S01]  /*14b0*/  USHF.L.U32 UR30, UR14, UR30, URZ ;  /* 0x0000001e0e1e7299 */ /* 0x000fe200080006ff */
[----:B------:R-:W-:Y:S01]  /*14c0*/  UMOV UR20, UR25 ;  /* 0x0000001900147c82 */ /* 0x000fe20008000000 */
[----:B------:R-:W-:Y:S10]  /*14d0*/  BRA.U !UP0, `(.L_x_18) ;  /* 0x0000000108d47547 */ /* 0x000ff4000b800000 */
[----:B------:R-:W2:Y:S01]  /*14e0*/  LDCU.128 UR12, c[0x0][0xb10] ;  /* 0x00016200ff0c77ac */ /* 0x000ea20008000c00 */
[----:B------:R-:W3:Y:S01]  /*14f0*/  LDCU UR6, c[0x0][0x370] ;  /* 0x00006e00ff0677ac */ /* 0x000ee20008000800 */
[----:B------:R-:W4:Y:S01]  /*1500*/  LDCU UR5, c[0x0][0x374] ;  /* 0x00006e80ff0577ac */ /* 0x000f220008000800 */
[----:B------:R-:W1:Y:S01]  /*1510*/  LDCU UR24, c[0x0][0xb0c] ;  /* 0x00016180ff1877ac */ /* 0x000e620008000800 */
[----:B------:R-:W1:Y:S01]  /*1520*/  LDCU UR4, c[0x0][0xb20] ;  /* 0x00016400ff0477ac */ /* 0x000e620008000800 */
[----:B------:R-:W1:Y:S01]  /*1530*/  LDCU.64 UR8, c[0x0][0xb28] ;  /* 0x00016500ff0877ac */ /* 0x000e620008000a00 */
[----:B--2---:R-:W-:Y:S02]  /*1540*/  UISETP.NE.AND UP0, UPT, UR14, 0x1, UPT ;  /* 0x000000010e00788c */ /* 0x004fe4000bf05270 */
[----:B----4-:R-:W-:Y:S02]  /*1550*/  UIMAD.WIDE.U32 UR10, UR5, UR15, URZ ;  /* 0x0000000f050a72a5 */ /* 0x010fe4000f8e00ff */
[----:B---3--:R-:W-:-:S02]  /*1560*/  UIMAD.WIDE.U32 UR18, UR6, UR12, URZ ;  /* 0x0000000c061272a5 */ /* 0x008fc4000f8e00ff */
[----:B-1----:R-:W-:Y:S02]  /*1570*/  UISETP.NE.AND UP1, UPT, UR24, 0x1, UPT ;  /* 0x000000011800788c */ /* 0x002fe4000bf25270 */
[----:B------:R-:W-:Y:S01]  /*1580*/  UISETP.NE.AND UP2, UPT, UR23, 0x1, UPT ;  /* 0x000000011700788c */ /* 0x000fe2000bf45270 */
[----:B------:R-:W-:Y:S02]  /*1590*/  UMOV UR10, UR11 ;  /* 0x0000000b000a7c82 */ /* 0x000fe40008000000 */
[----:B------:R-:W-:Y:S01]  /*15a0*/  UMOV UR18, UR19 ;  /* 0x0000001300127c82 */ /* 0x000fe20008000000 */
[----:B------:R-:W-:Y:S02]  /*15b0*/  @UP0 USHF.R.U32.HI UR5, URZ, UR4, UR10 ;  /* 0x00000004ff050299 */ /* 0x000fe4000801160a */
[----:B------:R-:W-:Y:S02]  /*15c0*/  UIMAD.WIDE.U32 UR20, UR27, UR15, URZ ;  /* 0x0000000f1b1472a5 */ /* 0x000fe4000f8e00ff */
[----:B------:R-:W-:-:S02]  /*15d0*/  UIMAD.WIDE.U32 UR10, UR5, UR8, URZ ;  /* 0x00000008050a72a5 */ /* 0x000fc4000f8e00ff */
[----:B------:R-:W-:Y:S02]  /*15e0*/  @UP1 USHF.R.U32.HI UR6, URZ, UR13, UR18 ;  /* 0x0000000dff061299 */ /* 0x000fe40008011612 */
[----:B------:R-:W-:Y:S02]  /*15f0*/  UIMAD.WIDE.U32 UR16, UR25, UR12, URZ ;  /* 0x0000000c191072a5 */ /* 0x000fe4000f8e00ff */
[----:B------:R-:W-:Y:S01]  /*1600*/  UIMAD.WIDE.U32 UR18, UR6, UR8, URZ ;  /* 0x00000008061272a5 */ /* 0x000fe2000f8e00ff */
[----:B------:R-:W-:Y:S01]  /*1610*/  UMOV UR20, UR21 ;  /* 0x0000001500147c82 */ /* 0x000fe20008000000 */
[----:B------:R-:W-:Y:S01]  /*1620*/  UMOV UR10, UR11 ;  /* 0x0000000b000a7c82 */ /* 0x000fe20008000000 */
[----:B------:R-:W-:Y:S02]  /*1630*/  USHF.R.U32.HI UR20, URZ, UR4, UR20 ;  /* 0x00000004ff147299 */ /* 0x000fe40008011614 */
[----:B------:R-:W-:Y:S02]  /*1640*/  @UP2 USHF.R.U32.HI UR5, URZ, UR9, UR10 ;  /* 0x00000009ff052299 */ /* 0x000fe4000801160a */
[----:B------:R-:W-:Y:S01]  /*1650*/  UMOV UR7, UR19 ;  /* 0x0000001300077c82 */ /* 0x000fe20008000000 */
[----:B------:R-:W-:Y:S01]  /*1660*/  UMOV UR16, UR17 ;  /* 0x0000001100107c82 */ /* 0x000fe20008000000 */
[----:B------:R-:W-:-:S02]  /*1670*/  @UP2 USHF.R.U32.HI UR6, URZ, UR9, UR7 ;  /* 0x00000009ff062299 */ /* 0x000fc40008011607 */
[----:B------:R-:W-:Y:S02]  /*1680*/  USHF.R.U32.HI UR16, URZ, UR13, UR16 ;  /* 0x0000000dff107299 */ /* 0x000fe40008011610 */
[----:B------:R-:W-:Y:S02]  /*1690*/  USEL UR4, UR27, UR20, !UP0 ;  /* 0x000000141b047287 */ /* 0x000fe4000c000000 */
[----:B------:R-:W-:Y:S02]  /*16a0*/  UIMAD UR7, UR5, UR23, URZ ;  /* 0x00000017050772a4 */ /* 0x000fe4000f8e02ff */
[----:B------:R-:W-:Y:S02]  /*16b0*/  USEL UR5, UR25, UR16, !UP1 ;  /* 0x0000001019057287 */ /* 0x000fe4000c800000 */
[----:B------:R-:W-:Y:S02]  /*16c0*/  UIMAD UR12, UR6, UR23, URZ ;  /* 0x00000017060c72a4 */ /* 0x000fe4000f8e02ff */
[----:B------:R-:W-:-:S02]  /*16d0*/  UISETP.GE.AND UP0, UPT, UR4, UR7, UPT ;  /* 0x000000070400728c */ /* 0x000fc4000bf06270 */
[----:B------:R-:W-:Y:S02]  /*16e0*/  UIMAD.WIDE.U32 UR10, UR4, UR8, URZ ;  /* 0x00000008040a72a5 */ /* 0x000fe4000f8e00ff */
[----:B------:R-:W-:Y:S02]  /*16f0*/  UISETP.GE.OR UP0, UPT, UR5, UR12, UP0 ;  /* 0x0000000c0500728c */ /* 0x000fe40008706670 */
[----:B------:R-:W-:Y:S02]  /*1700*/  UIMAD.WIDE.U32 UR12, UR5, UR8, URZ ;  /* 0x00000008050c72a5 */ /* 0x000fe4000f8e00ff */
[----:B------:R-:W-:Y:S01]  /*1710*/  UIADD3 UR10, UPT, UPT, -UR4, URZ, URZ ;  /* 0x000000ff040a7290 */ /* 0x000fe2000fffe1ff */
[----:B------:R-:W-:Y:S01]  /*1720*/  UMOV UR8, UR11 ;  /* 0x0000000b00087c82 */ /* 0x000fe20008000000 */
[----:B------:R-:W-:Y:S02]  /*1730*/  UIADD3 UR20, UPT, UPT, -UR5, URZ, URZ ;  /* 0x000000ff05147290 */ /* 0x000fe4000fffe1ff */
[----:B------:R-:W-:-:S03]  /*1740*/  USHF.R.U32.HI UR8, URZ, UR9, UR8 ;  /* 0x00000009ff087299 */ /* 0x000fc60008011608 */
[----:B------:R-:W-:Y:S01]  /*1750*/  @!UP0 UMOV UR7, UR13 ;  /* 0x0000000d00078c82 */ /* 0x000fe20008000000 */
[----:B------:R-:W-:Y:S02]  /*1760*/  UIMAD UR27, UR14, UR10, UR27 ;  /* 0x0000000a0e1b72a4 */ /* 0x000fe4000f8e021b */
[----:B------:R-:W-:Y:S02]  /*1770*/  USEL UR8, UR4, UR8, !UP2 ;  /* 0x0000000804087287 */ /* 0x000fe4000d000000 */
[----:B------:R-:W-:Y:S02]  /*1780*/  @!UP0 USHF.R.U32.HI UR7, URZ, UR9, UR7 ;  /* 0x00000009ff078299 */ /* 0x000fe40008011607 */
[----:B------:R-:W-:Y:S02]  /*1790*/  UIADD3 UR9, UPT, UPT, -UR8, URZ, URZ ;  /* 0x000000ff08097290 */ /* 0x000fe4000fffe1ff */
[----:B------:R-:W-:Y:S02]  /*17a0*/  @!UP0 USEL UR7, UR5, UR7, !UP2 ;  /* 0x0000000705078287 */ /* 0x000fe4000d000000 */
[----:B------:R-:W-:-:S02]  /*17b0*/  UIMAD UR9, UR23, UR9, UR4 ;  /* 0x00000009170972a4 */ /* 0x000fc4000f8e0204 */
[----:B------:R-:W-:Y:S02]  /*17c0*/  @!UP0 UIADD3 UR8, UPT, UPT, UR8, -UR7, URZ ;  /* 0x8000000708088290 */ /* 0x000fe4000fffe0ff */
[----:B------:R-:W-:Y:S02]  /*17d0*/  @!UP0 UIMAD UR6, UR9, UR6, UR7 ;  /* 0x00000006090682a4 */ /* 0x000fe4000f8e0207 */
[----:B------:R-:W-:Y:S02]  /*17e0*/  @!UP0 UIMAD UR4, UR8, UR23, UR5 ;  /* 0x00000017080482a4 */ /* 0x000fe4000f8e0205 */
[----:B------:R-:W-:Y:S02]  /*17f0*/  UIMAD UR20, UR24, UR20, UR25 ;  /* 0x00000014181472a4 */ /* 0x000fe4000f8e0219 */
[----:B------:R-:W-:Y:S01]  /*1800*/  UIMAD UR27, UR4, UR14, UR27 ;  /* 0x0000000e041b72a4 */ /* 0x000fe2000f8e021b */
[----:B------:R-:W-:Y:S02]  /*1810*/  @!UP0 UMOV UR5, UR6 ;  /* 0x0000000600058c82 */ /* 0x000fe40008000000 */
[----:B------:R-:W-:-:S12]  /*1820*/  UIMAD UR20, UR5, UR24, UR20 ;  /* 0x00000018051472a4 */ /* 0x000fd8000f8e0214 */
.L_x_18:
[----:B------:R-:W-:-:S09]  /*1830*/  UISETP.NE.AND UP0, UPT, UR26, 0x1, UPT ;  /* 0x000000011a00788c */ /* 0x000fd2000bf05270 */
[----:B------:R-:W-:Y:S05]  /*1840*/  BRA.U UP0, `(.L_x_19) ;  /* 0x0000000100447547 */ /* 0x000fea000b800000 */
[----:B------:R-:W2:Y:S01]  /*1850*/  LDCU.128 UR8, c[0x0][0xb10] ;  /* 0x00016200ff0877ac */ /* 0x000ea20008000c00 */
[----:B------:R-:W3:Y:S01]  /*1860*/  LDCU UR12, c[0x0][0xb0c] ;  /* 0x00016180ff0c77ac */ /* 0x000ee20008000800 */
[----:B------:R-:W4:Y:S01]  /*1870*/  LDCU UR13, c[0x0][0xb20] ;  /* 0x00016400ff0d77ac */ /* 0x000f220008000800 */
[----:B--2---:R-:W-:Y:S02]  /*1880*/  UIMAD.WIDE.U32 UR6, UR20, UR8, URZ ;  /* 0x00000008140672a5 */ /* 0x004fe4000f8e00ff */
[----:B------:R-:W-:Y:S02]  /*1890*/  UIMAD.WIDE.U32 UR4, UR27, UR11, URZ ;  /* 0x0000000b1b0472a5 */ /* 0x000fe4000f8e00ff */
[----:B---3--:R-:W-:Y:S02]  /*18a0*/  UISETP.NE.AND UP1, UPT, UR12, 0x1, UPT ;  /* 0x000000010c00788c */ /* 0x008fe4000bf25270 */
[----:B------:R-:W-:Y:S01]  /*18b0*/  UISETP.NE.AND UP0, UPT, UR10, 0x1, UPT ;  /* 0x000000010a00788c */ /* 0x000fe2000bf05270 */
[----:B------:R-:W-:-:S02]  /*18c0*/  UMOV UR6, UR7 ;  /* 0x0000000700067c82 */ /* 0x000fc40008000000 */
[----:B------:R-:W-:Y:S01]  /*18d0*/  UMOV UR4, UR5 ;  /* 0x0000000500047c82 */ /* 0x000fe20008000000 */
[----:B------:R-:W-:Y:S02]  /*18e0*/  USHF.R.U32.HI UR9, URZ, UR9, UR6 ;  /* 0x00000009ff097299 */ /* 0x000fe40008011606 */
[----:B----4-:R-:W-:Y:S02]  /*18f0*/  USHF.R.U32.HI UR4, URZ, UR13, UR4 ;  /* 0x0000000dff047299 */ /* 0x010fe40008011604 */
[----:B------:R-:W-:Y:S02]  /*1900*/  USEL UR5, UR20, UR9, !UP1 ;  /* 0x0000000914057287 */ /* 0x000fe4000c800000 */
[----:B------:R-:W-:-:S04]  /*1910*/  USEL UR4, UR27, UR4, !UP0 ;  /* 0x000000041b047287 */ /* 0x000fc8000c000000 */
[----:B------:R-:W-:Y:S02]  /*1920*/  UIADD3 UR6, UPT, UPT, -UR4, UR5, URZ ;  /* 0x0000000504067290 */ /* 0x000fe4000fffe1ff */
[----:B------:R-:W-:Y:S02]  /*1930*/  UIADD3 UR4, UPT, UPT, UR4, -UR5, URZ ;  /* 0x8000000504047290 */ /* 0x000fe4000fffe0ff */
[----:B------:R-:W-:Y:S02]  /*1940*/  UIMAD UR27, UR6, UR10, UR27 ;  /* 0x0000000a061b72a4 */ /* 0x000fe4000f8e021b */
[----:B------:R-:W-:-:S12]  /*1950*/  UIMAD UR20, UR4, UR12, UR20 ;  /* 0x0000000c041472a4 */ /* 0x000fd8000f8e0214 */
.L_x_19:
[----:B------:R-:W-:-:S09]  /*1960*/  UISETP.EQ.U32.AND UP0, UPT, UR28, 0x1, UPT ;  /* 0x000000011c00788c */ /* 0x000fd2000bf02070 */
[----:B------:R-:W-:Y:S05]  /*1970*/  BRA.U !UP0, `(.L_x_20) ;  /* 0x00000001080c7547 */ /* 0x000fea000b800000 */
[----:B------:R-:W-:Y:S01]  /*1980*/  UCGABAR_WAIT ;  /* 0x0000000000007dc7 */ /* 0x000fe20008000000 */
[----:B------:R-:W-:Y:S01]  /*1990*/  CCTL.IVALL ;  /* 0x00000000ff00798f */ /* 0x000fe20002000000 */
[----:B------:R-:W-:Y:S05]  /*19a0*/  BRA `(.L_x_21) ;  /* 0x0000000000047947 */ /* 0x000fea0003800000 */
.L_x_20:
[----:B------:R-:W-:Y:S06]  /*19b0*/  BAR.SYNC.DEFER_BLOCKING 0x0 ;  /* 0x0000000000007b1d */ /* 0x000fec0000010000 */
.L_x_21:
[----:B------:R-:W-:Y:S05]  /*19c0*/  BRA.U UP3, `(.L_x_22) ;  /* 0x00000019031c7547 */ /* 0x000fea000b800000 */
[----:B------:R-:W2:Y:S01]  /*19d0*/  LDCU UR6, c[0x0][0x38c] ;  /* 0x00007180ff0677ac */ /* 0x000ea20008000800 */
[----:B------:R-:W-:Y:S01]  /*19e0*/  PLOP3.LUT P2, PT, PT, PT, UP5, 0x80, 0x8 ;  /* 0x000000000008781c */ /* 0x000fe20003f4f058 */
[----:B------:R-:W-:Y:S01]  /*19f0*/  IMAD.MOV.U32 R12, RZ, RZ, 0x1 ;  /* 0x00000001ff0c7424 */ /* 0x000fe200078e00ff */
[----:B------:R-:W-:Y:S01]  /*1a00*/  ISETP.NE.AND P3, PT, R5, RZ, P4 ;  /* 0x000000ff0500720c */ /* 0x000fe20002765270 */
[----:B------:R-:W-:Y:S01]  /*1a10*/  USHF.L.U32 UR7, UR25, 0x6, URZ ;  /* 0x0000000619077899 */ /* 0x000fe200080006ff */
[----:B------:R-:W-:Y:S01]  /*1a20*/  PLOP3.LUT P2, PT, P2, PT, PT, 0x8, 0x80 ;  /* 0x000000000080781c */ /* 0x000fe2000174e170 */
[----:B------:R-:W-:Y:S01]  /*1a30*/  UISETP.NE.AND UP1, UPT, UR22, URZ, UPT ;  /* 0x000000ff1600728c */ /* 0x000fe2000bf25270 */
[----:B------:R-:W-:Y:S01]  /*1a40*/  CS2R R10, SRZ ;  /* 0x00000000000a7805 */ /* 0x000fe2000001ff00 */
[----:B------:R-:W-:Y:S01]  /*1a50*/  IMAD.MOV.U32 R9, RZ, RZ, RZ ;  /* 0x000000ffff097224 */ /* 0x000fe200078e00ff */
[----:B------:R-:W3:Y:S01]  /*1a60*/  LDCU UR65, c[0x0][0x370] ;  /* 0x00006e00ff4177ac */ /* 0x000ee20008000800 */
[----:B------:R-:W-:Y:S01]  /*1a70*/  IMAD.MOV.U32 R8, RZ, RZ, 0x1 ;  /* 0x00000001ff087424 */ /* 0x000fe200078e00ff */
[----:B------:R-:W4:Y:S01]  /*1a80*/  LDCU.64 UR54, c[0x0][0x348] ;  /* 0x00006900ff3677ac */ /* 0x000f220008000a00 */
[----:B------:R-:W1:Y:S01]  /*1a90*/  LDCU UR64, c[0x0][0x374] ;  /* 0x00006e80ff4077ac */ /* 0x000e620008000800 */
[----:B--2---:R-:W-:-:S02]  /*1aa0*/  UIADD3 UR5, UPT, UPT, UR6, 0x7f, URZ ;  /* 0x0000007f06057890 */ /* 0x004fc4000fffe0ff */
[----:B------:R-:W-:Y:S02]  /*1ab0*/  UIADD3 UR72, UPT, UPT, UR6, 0xfe, URZ ;  /* 0x000000fe06487890 */ /* 0x000fe4000fffe0ff */
[----:B------:R-:W-:Y:S02]  /*1ac0*/  USHF.R.S32.HI UR4, URZ, 0x1f, UR5 ;  /* 0x0000001fff047899 */ /* 0x000fe40008011405 */
[----:B------:R-:W-:Y:S02]  /*1ad0*/  USEL UR38, UR46, 0x2, UP1 ;  /* 0x000000022e267887 */ /* 0x000fe40008800000 */
[----:B------:R-:W-:Y:S02]  /*1ae0*/  ULEA.HI UR4, UR4, UR5, URZ, 0x7 ;  /* 0x0000000504047291 */ /* 0x000fe4000f8f38ff */
[----:B------:R-:W-:Y:S02]  /*1af0*/  ULOP3.LUT UR5, UR7, 0x40, URZ, 0xc0, !UPT ;  /* 0x0000004007057892 */ /* 0x000fe4000f8ec0ff */
[----:B------:R-:W-:-:S02]  /*1b00*/  USHF.R.S32.HI UR67, URZ, 0x7, UR4 ;  /* 0x00000007ff437899 */ /* 0x000fc40008011404 */
[----:B------:R-:W-:Y:S02]  /*1b10*/  UIADD3 UR4, UPT, UPT, UR6, -0x1, URZ ;  /* 0xffffffff06047890 */ /* 0x000fe4000fffe0ff */
[----:B------:R-:W-:Y:S02]  /*1b20*/  UISETP.LT.U32.AND UP0, UPT, UR67, 0x3, UPT ;  /* 0x000000034300788c */ /* 0x000fe4000bf01070 */
[----:B------:R-:W-:Y:S02]  /*1b30*/  UISETP.GE.U32.AND UP2, UPT, UR4, -0xff, UPT ;  /* 0xffffff010400788c */ /* 0x000fe4000bf46070 */
[----:B------:R-:W-:Y:S02]  /*1b40*/  USEL UR66, UR67, 0x3, UP0 ;  /* 0x0000000343427887 */ /* 0x000fe40008000000 */
[----:B------:R-:W-:Y:S02]  /*1b50*/  ULEA UR71, UR71, UR5, 0x5 ;  /* 0x0000000547477291 */ /* 0x000fe4000f8e28ff */
[----:B------:R-:W-:-:S02]  /*1b60*/  UIADD3 UR4, UPT, UPT, UR66, -0x1, URZ ;  /* 0xffffffff42047890 */ /* 0x000fc4000fffe0ff */
[----:B------:R-:W-:Y:S02]  /*1b70*/  ULEA UR69, UR69, UR5, 0x5 ;  /* 0x0000000545457291 */ /* 0x000fe4000f8e28ff */
[----:B------:R-:W-:Y:S02]  /*1b80*/  UIADD3 UR70, UPT, UPT, UR67, -UR66, URZ ;  /* 0x8000004243467290 */ /* 0x000fe4000fffe0ff */
[----:B------:R-:W-:Y:S01]  /*1b90*/  @UP2 UIADD3 UR4, UPT, UPT, UR66, URZ, URZ ;  /* 0x000000ff42042290 */ /* 0x000fe2000fffe0ff */
[----:B------:R-:W-:-:S03]  /*1ba0*/  UMOV UR29, URZ ;  /* 0x000000ff001d7c82 */ /* 0x000fc60008000000 */
[----:B------:R-:W-:Y:S02]  /*1bb0*/  UIADD3 UR61, UPT, UPT, UR4, 0x1, URZ ;  /* 0x00000001043d7890 */ /* 0x000fe4000fffe0ff */
[----:B-1-34-:R-:W-:-:S12]  /*1bc0*/  UIADD3 UR68, UPT, UPT, -UR4, URZ, URZ ;  /* 0x000000ff04447290 */ /* 0x01afd8000fffe1ff */
.L_x_46:
[----:B------:R-:W-:-:S13]  /*1bd0*/  R2UR UR4, R59 ;  /* 0x000000003b0472ca */ /* 0x000fda00000e0000 */
[----:B------:R-:W-:Y:S01]  /*1be0*/  UISETP.NE.AND UP0, UPT, UR4, URZ, UPT ;  /* 0x000000ff0400728c */ /* 0x000fe2000bf05270 */
[----:B------:R-:W1:Y:S02]  /*1bf0*/  S2UR UR4, SR_CgaCtaId ;  /* 0x00000000000479c3 */ /* 0x000e640000008800 */
[----:B-1----:R-:W-:-:S06]  /*1c00*/  MOV R59, UR4 ;  /* 0x00000004003b7c02 */ /* 0x002fcc0008000f00 */
[----:B---3--:R-:W-:Y:S05]  /*1c10*/  BRA.U UP0, `(.L_x_23) ;  /* 0x0000000100347547 */ /* 0x008fea000b800000 */
[----:B------:R-:W1:Y:S01]  /*1c20*/  S2R R0, SR_CgaCtaId ;  /* 0x0000000000007919 */ /* 0x000e620000008800 */
[----:B------:R-:W-:-:S04]  /*1c30*/  MOV R2, 0x400 ;  /* 0x0000040000027802 */ /* 0x000fc80000000f00 */
[----:B-1----:R-:W-:Y:S02]  /*1c40*/  LEA R0, R0, R2, 0x18 ;  /* 0x0000000200007211 */ /* 0x002fe400078ec0ff */
[----:B------:R-:W-:-:S03]  /*1c50*/  SHF.L.U32 R2, R8, 0x1f, RZ ;  /* 0x0000001f08027819 */ /* 0x000fc600000006ff */
[----:B------:R-:W-:-:S04]  /*1c60*/  IMAD R0, R9, 0x8, R0 ;  /* 0x0000000809007824 */ /* 0x000fc800078e0200 */
[----:B------:R-:W1:Y:S02]  /*1c70*/  SYNCS.PHASECHK.TRANS64.TRYWAIT P0, [R0+URZ+0xf0], R2 ;  /* 0x0000f002000075a7 */ /* 0x000e6400080011ff */
[----:B-1----:R-:W-:Y:S05]  /*1c80*/  @!P0 BRA `(.L_x_24) ;  /* 0x0000007800808947 */ /* 0x002fea0003800000 */
.L_x_152:
[----:B------:R-:W-:Y:S01]  /*1c90*/  VIADD R9, R9, 0x1 ;  /* 0x0000000109097836 */ /* 0x000fe20000000000 */
[----:B------:R1:W-:Y:S04]  /*1ca0*/  SYNCS.ARRIVE.TRANS64.A1T0 RZ, [R0+URZ+0xe0], RZ ;  /* 0x0000e0ff00ff79a7 */ /* 0x0003e800081000ff */
[----:B------:R-:W-:-:S04]  /*1cb0*/  ISETP.NE.AND P0, PT, R9, 0x2, PT ;  /* 0x000000020900780c */ /* 0x000fc80003f05270 */
[----:B------:R-:W-:Y:S02]  /*1cc0*/  SEL R9, R9, RZ, P0 ;  /* 0x000000ff09097207 */ /* 0x000fe40000000000 */
[----:B-1----:R-:W-:-:S04]  /*1cd0*/  SEL R0, RZ, 0x1, P0 ;  /* 0x00000001ff007807 */ /* 0x002fc80000000000 */
[----:B------:R-:W-:-:S07]  /*1ce0*/  LOP3.LUT R8, R8, R0, RZ, 0x3c, !PT ;  /* 0x0000000008087212 */ /* 0x000fce00078e3cff */
.L_x_23:
[----:B------:R-:W-:Y:S01]  /*1cf0*/  R2UR UR4, R59 ;  /* 0x000000003b0472ca */ /* 0x000fe200000e0000 */
[----:B------:R-:W-:Y:S01]  /*1d00*/  UMOV UR22, 0x400 ;  /* 0x0000040000167882 */ /* 0x000fe20000000000 */
[----:B------:R-:W-:Y:S01]  /*1d10*/  SHF.L.U32 R0, R12, 0x1f, RZ ;  /* 0x0000001f0c007819 */ /* 0x000fe200000006ff */
[----:B------:R-:W-:Y:S02]  /*1d20*/  UISETP.GE.U32.AND UP0, UPT, UR72, 0xff, UPT ;  /* 0x000000ff4800788c */ /* 0x000fe4000bf06070 */
[----:B------:R-:W-:Y:S01]  /*1d30*/  ULEA UR27, UR27, UR71, 0x7 ;  /* 0x000000471b1b7291 */ /* 0x000fe2000f8e38ff */
[----:B------:R-:W-:-:S07]  /*1d40*/  UMOV UR21, URZ ;  /* 0x000000ff00157c82 */ /* 0x000fce0008000000 */
[----:B------:R-:W-:-:S04]  /*1d50*/  ULEA UR22, UR4, UR22, 0x18 ;  /* 0x0000001604167291 */ /* 0x000fc8000f8ec0ff */
[----:B------:R-:W-:-:S09]  /*1d60*/  ULEA UR4, UR29, UR22, 0x3 ;  /* 0x000000161d047291 */ /* 0x000fd2000f8e18ff */
[----:B------:R1:W2:Y:S01]  /*1d70*/  SYNCS.PHASECHK.TRANS64.TRYWAIT P1, [UR4+0x18], R0 ;  /* 0x00001800ff0075a7 */ /* 0x0002a20008021104 */
[----:B------:R-:W-:-:S04]  /*1d80*/  ULEA.HI UR4, UR20, UR20, URZ, 0x1 ;  /* 0x0000001414047291 */ /* 0x000fc8000f8f08ff */
[----:B------:R-:W-:-:S04]  /*1d90*/  USHF.L.U32 UR4, UR4, 0x6, URZ ;  /* 0x0000000604047899 */ /* 0x000fc800080006ff */
[----:B------:R-:W-:-:S04]  /*1da0*/  ULOP3.LUT UR59, UR4, 0xffffff80, URZ, 0xc0, !UPT ;  /* 0xffffff80043b7892 */ /* 0x000fc8000f8ec0ff */
[----:B------:R-:W-:Y:S01]  /*1db0*/  UIADD3 UR59, UPT, UPT, UR69, UR59, URZ ;  /* 0x0000003b453b7290 */ /* 0x000fe2000fffe0ff */
[----:B------:R-:W-:Y:S11]  /*1dc0*/  BRA.U !UP0, `(.L_x_25) ;  /* 0x00000005086c7547 */ /* 0x000ff6000b800000 */
[----:B------:R-:W-:Y:S01]  /*1dd0*/  UMOV UR23, UR68 ;  /* 0x0000004400177c82 */ /* 0x000fe20008000000 */
[----:B------:R-:W-:Y:S01]  /*1de0*/  UMOV UR13, UR29 ;  /* 0x0000001d000d7c82 */ /* 0x000fe20008000000 */
[----:B------:R-:W-:-:S05]  /*1df0*/  UMOV UR42, 0x40 ;  /* 0x00000040002a7882 */ /* 0x000fca0000000000 */
.L_x_33:
[----:B------:R-:W-:Y:S01]  /*1e00*/  ULEA UR6, UR13, UR22, 0x3 ;  /* 0x000000160d067291 */ /* 0x000fe2000f8e18ff */
[----:B--2---:R-:W-:Y:S01]  /*1e10*/  @P4 MOV R2, 0x20000 ;  /* 0x0002000000024802 */ /* 0x004fe20000000f00 */
[----:B--23--:R-:W-:Y:S10]  /*1e20*/  @P1 BRA `(.L_x_26) ;  /* 0x00000000000c1947 */ /* 0x00cff40003800000 */
[----:B------:R-:W-:-:S04]  /*1e30*/  SHF.L.U32 R3, R12, 0x1f, RZ ;  /* 0x0000001f0c037819 */ /* 0x000fc800000006ff */
[----:B------:R-:W2:Y:S02]  /*1e40*/  SYNCS.PHASECHK.TRANS64.TRYWAIT P0, [UR6+0x18], R3 ;  /* 0x00001803ff0075a7 */ /* 0x000ea40008001106 */
[----:B--2---:R-:W-:Y:S05]  /*1e50*/  @!P0 BRA `(.L_x_27) ;  /* 0x0000007800208947 */ /* 0x004fea0003800000 */
.L_x_26:
[----:B------:R2:W-:Y:S01]  /*1e60*/  @P4 SYNCS.ARRIVE.TRANS64 RZ, [UR6], R2 ;  /* 0x00000002ffff49a7 */ /* 0x0005e20008000006 */
[----:B------:R-:W-:Y:S02]  /*1e70*/  ULOP3.LUT UR4, UR38, 0x2, URZ, 0xfc, !UPT ;  /* 0x0000000226047892 */ /* 0x000fe4000f8efcff */
[----:B------:R-:W-:Y:S02]  /*1e80*/  UIADD3 UR23, UPT, UPT, UR23, 0x1, URZ ;  /* 0x0000000117177890 */ /* 0x000fe4000fffe0ff */
[----:B------:R-:W-:Y:S02]  /*1e90*/  UISETP.NE.AND UP0, UPT, UR4, 0x2, UPT ;  /* 0x000000020400788c */ /* 0x000fe4000bf05270 */
[----:B------:R-:W-:-:S07]  /*1ea0*/  UISETP.NE.AND UP2, UPT, UR23, 0x1, UPT ;  /* 0x000000011700788c */ /* 0x000fce000bf45270 */
[----:B------:R-:W-:Y:S05]  /*1eb0*/  BRA.U UP0, `(.L_x_28) ;  /* 0x0000000100047547 */ /* 0x000fea000b800000 */
[----:B------:R-:W-:Y:S05]  /*1ec0*/  BPT.TRAP 0x1 ;  /* 0x000000040000795c */ /* 0x000fea0000300000 */
.L_x_28:
[----:B------:R-:W-:Y:S04]  /*1ed0*/  BSSY.RECONVERGENT B0, `(.L_x_29) ;  /* 0x0000003000007945 */ /* 0x000fe80003800200 */
[----:B------:R-:W-:Y:S05]  /*1ee0*/  @!P3 BRA `(.L_x_30) ;  /* 0x000000000004b947 */ /* 0x000fea0003800000 */
[----:B------:R-:W-:Y:S05]  /*1ef0*/  BPT.TRAP 0x1 ;  /* 0x000000040000795c */ /* 0x000fea0000300000 */
.L_x_30:
[----:B------:R-:W-:Y:S05]  /*1f00*/  BSYNC.RECONVERGENT B0 ;  /* 0x0000000000007941 */ /* 0x000fea0003800200 */
.L_x_29:
[----:B------:R-:W-:Y:S01]  /*1f10*/  UIADD3 UR4, UPT, UPT, UR13, 0x1, URZ ;  /* 0x000000010d047890 */ /* 0x000fe2000fffe0ff */
[----:B------:R-:W-:Y:S01]  /*1f20*/  BSSY.RECONVERGENT B0, `(.L_x_31) ;  /* 0x0000041000007945 */ /* 0x000fe20003800200 */
[----:B------:R-:W-:Y:S02]  /*1f30*/  ELECT P0, URZ, PT ;  /* 0x0000000000ff782f */ /* 0x000fe40003800000 */
[----:B------:R-:W-:-:S04]  /*1f40*/  UISETP.NE.AND UP0, UPT, UR4, 0x3, UPT ;  /* 0x000000030400788c */ /* 0x000fc8000bf05270 */
[----:B------:R-:W-:Y:S02]  /*1f50*/  USEL UR5, URZ, 0x1, UP0 ;  /* 0x00000001ff057887 */ /* 0x000fe40008000000 */
[----:B------:R-:W-:-:S04]  /*1f60*/  USEL UR29, UR4, URZ, UP0 ;  /* 0x000000ff041d7287 */ /* 0x000fc80008000000 */
[----:B------:R-:W-:Y:S01]  /*1f70*/  ULEA UR4, UR29, UR22, 0x3 ;  /* 0x000000161d047291 */ /* 0x000fe2000f8e18ff */
[----:B------:R-:W-:-:S04]  /*1f80*/  LOP3.LUT R12, R12, UR5, RZ, 0x3c, !PT ;  /* 0x000000050c0c7c12 */ /* 0x000fc8000f8e3cff */
[----:B-1----:R-:W-:-:S04]  /*1f90*/  SHF.L.U32 R0, R12, 0x1f, RZ ;  /* 0x0000001f0c007819 */ /* 0x002fc800000006ff */
[----:B------:R1:W3:Y:S01]  /*1fa0*/  SYNCS.PHASECHK.TRANS64.TRYWAIT P1, [UR4+0x18], R0 ;  /* 0x00001800ff0075a7 */ /* 0x0002e20008021104 */
[----:B------:R-:W-:Y:S05]  /*1fb0*/  @!P0 BRA `(.L_x_32) ;  /* 0x0000000000dc8947 */ /* 0x000fea0003800000 */
[----:B------:R-:W-:Y:S02]  /*1fc0*/  USHF.L.U32 UR7, UR13, 0xd, URZ ;  /* 0x0000000d0d077899 */ /* 0x000fe400080006ff */
[----:B------:R-:W-:Y:S02]  /*1fd0*/  UIADD3 UR4, UP1, UPT, UR54, 0x80, URZ ;  /* 0x0000008036047890 */ /* 0x000fe4000ff3e0ff */
[----:B------:R-:W-:Y:S02]  /*1fe0*/  ULOP3.LUT UR32, UR7, UR53, URZ, 0xfc, !UPT ;  /* 0x0000003507207292 */ /* 0x000fe4000f8efcff */
[----:B------:R-:W-:Y:S02]  /*1ff0*/  ULOP3.LUT UR7, UR7, UR45, URZ, 0xfc, !UPT ;  /* 0x0000002d07077292 */ /* 0x000fe4000f8efcff */
[----:B------:R-:W-:Y:S02]  /*2000*/  ULEA UR32, UR32, UR22, 0x2 ;  /* 0x0000001620207291 */ /* 0x000fe4000f8e10ff */
[----:B------:R-:W-:-:S02]  /*2010*/  UIADD3 UR14, UP0, UPT, UR54, 0x180, URZ ;  /* 0x00000180360e7890 */ /* 0x000fc4000ff1e0ff */
[----:B------:R-:W-:Y:S02]  /*2020*/  UIADD3 UR58, UPT, UPT, UR42, -0x40, URZ ;  /* 0xffffffc02a3a7890 */ /* 0x000fe4000fffe0ff */
[----:B------:R-:W-:Y:S02]  /*2030*/  ULOP3.LUT UR57, UR6, 0xfefffff8, URZ, 0xc0, !UPT ;  /* 0xfefffff806397892 */ /* 0x000fe4000f8ec0ff */
[----:B------:R-:W-:Y:S02]  /*2040*/  UIADD3.X UR5, UPT, UPT, URZ, UR55, URZ, UP1, !UPT ;  /* 0x00000037ff057290 */ /* 0x000fe40008ffe4ff */
[----:B------:R-:W-:Y:S02]  /*2050*/  ULEA UR7, UR7, UR22, 0x2 ;  /* 0x0000001607077291 */ /* 0x000fe4000f8e10ff */
[----:B------:R-:W-:Y:S02]  /*2060*/  UIADD3 UR56, UPT, UPT, UR32, 0x8400, URZ ;  /* 0x0000840020387890 */ /* 0x000fe4000fffe0ff */
[----:B------:R-:W-:-:S02]  /*2070*/  UPRMT UR17, URZ, 0x5410, UR31 ;  /* 0x00005410ff117896 */ /* 0x000fc4000800001f */
[----:B------:R-:W-:Y:S02]  /*2080*/  UIADD3 UR50, UPT, UPT, UR42, -0x20, URZ ;  /* 0xffffffe02a327890 */ /* 0x000fe4000fffe0ff */
[----:B------:R-:W-:Y:S02]  /*2090*/  UIADD3 UR48, UPT, UPT, UR32, 0xa400, URZ ;  /* 0x0000a40020307890 */ /* 0x000fe4000fffe0ff */
[----:B------:R-:W-:Y:S02]  /*20a0*/  UIADD3 UR40, UPT, UPT, UR32, 0xc400, URZ ;  /* 0x0000c40020287890 */ /* 0x000fe4000fffe0ff */
[----:B------:R-:W-:Y:S02]  /*20b0*/  UIADD3 UR34, UPT, UPT, UR42, 0x20, URZ ;  /* 0x000000202a227890 */ /* 0x000fe4000fffe0ff */
[----:B------:R-:W-:Y:S02]  /*20c0*/  UIADD3 UR32, UPT, UPT, UR32, 0xe400, URZ ;  /* 0x0000e40020207890 */ /* 0x000fe4000fffe0ff */
[----:B------:R-:W-:-:S02]  /*20d0*/  UIADD3.X UR15, UPT, UPT, URZ, UR55, URZ, UP0, !UPT ;  /* 0x00000037ff0f7290 */ /* 0x000fc400087fe4ff */
[----:B------:R-:W-:Y:S02]  /*20e0*/  UPRMT UR21, URZ, 0x5410, UR30 ;  /* 0x00005410ff157896 */ /* 0x000fe4000800001e */
[----:B------:R-:W-:Y:S02]  /*20f0*/  UIADD3 UR24, UPT, UPT, UR7, 0x20400, URZ ;  /* 0x0002040007187890 */ /* 0x000fe4000fffe0ff */
[----:B------:R-:W-:Y:S01]  /*2100*/  UIADD3 UR8, UPT, UPT, UR7, 0x22400, URZ ;  /* 0x0002240007087890 */ /* 0x000fe2000fffe0ff */
[----:B------:R-:W-:Y:S01]  /*2110*/  UMOV UR46, 0x0 ;  /* 0x00000000002e7882 */ /* 0x000fe20000000000 */
[----:B------:R-:W-:Y:S01]  /*2120*/  UMOV UR47, 0x10000000 ;  /* 0x10000000002f7882 */ /* 0x000fe20000000000 */
[----:B------:R-:W-:Y:S01]  /*2130*/  UMOV UR51, UR59 ;  /* 0x0000003b00337c82 */ /* 0x000fe20008000000 */
[----:B------:R-:W-:Y:S01]  /*2140*/  UMOV UR52, UR60 ;  /* 0x0000003c00347c82 */ /* 0x000fe20008000000 */
[----:B------:R-:W-:Y:S01]  /*2150*/  UMOV UR49, UR57 ;  /* 0x0000003900317c82 */ /* 0x000fe20008000000 */
[----:B------:R-:W-:Y:S01]  /*2160*/  UMOV UR43, UR59 ;  /* 0x0000003b002b7c82 */ /* 0x000fe20008000000 */
[----:B------:R-:W-:Y:S01]  /*2170*/  UMOV UR44, UR60 ;  /* 0x0000003c002c7c82 */ /* 0x000fe20008000000 */
[----:B------:R-:W-:Y:S01]  /*2180*/  UMOV UR41, UR57 ;  /* 0x0000003900297c82 */ /* 0x000fe20008000000 */
[----:B------:R-:W-:Y:S01]  /*2190*/  UTMALDG.3D.MULTICAST.2CTA [UR56], [UR4], UR17, desc[UR46] ;  /* 0x00002e38040073b4 */ /* 0x000fe20008211811 */
[----:B------:R-:W-:Y:S01]  /*21a0*/  UMOV UR35, UR59 ;  /* 0x0000003b00237c82 */ /* 0x000fe20008000000 */
        /* <DEDUP_REMOVED lines=10> */
[----:B------:R-:W-:Y:S01]  /*2250*/  UIADD3 UR16, UPT, UPT, UR7, 0x24400, URZ ;  /* 0x0002440007107890 */ /* 0x000fe2000fffe0ff */
[----:B------:R-:W-:Y:S01]  /*2260*/  UMOV UR18, UR42 ;  /* 0x0000002a00127c82 */ /* 0x000fe20008000000 */
[----:B------:R-:W-:Y:S01]  /*2270*/  UMOV UR19, UR27 ;  /* 0x0000001b00137c82 */ /* 0x000fe20008000000 */
[----:B------:R-:W-:Y:S01]  /*2280*/  UTMALDG.3D.MULTICAST.2CTA [UR40], [UR4], UR17, desc[UR46] ;  /* 0x00002e28040073b4 */ /* 0x000fe20008211811 */
[----:B------:R-:W-:Y:S01]  /*2290*/  UMOV UR20, UR60 ;  /* 0x0000003c00147c82 */ /* 0x000fe20008000000 */
[----:B------:R4:W-:Y:S01]  /*22a0*/  UTMALDG.3D.MULTICAST.2CTA [UR32], [UR4], UR17, desc[UR46] ;  /* 0x00002e20040073b4 */ /* 0x0009e20008211811 */
[----:B------:R-:W-:Y:S01]  /*22b0*/  UTMALDG.3D.MULTICAST.2CTA [UR24], [UR14], UR21, desc[UR46] ;  /* 0x00002e180e0073b4 */ /* 0x000fe20008211815 */
[----:B------:R2:W-:Y:S01]  /*22c0*/  UTMALDG.3D.MULTICAST.2CTA [UR8], [UR14], UR21, desc[UR46] ;  /* 0x00002e080e0073b4 */ /* 0x0005e20008211815 */
[----:B----4-:R-:W-:-:S02]  /*22d0*/  UMOV UR17, UR57 ;  /* 0x0000003900117c82 */ /* 0x010fc40008000000 */
[----:B------:R4:W-:Y:S01]  /*22e0*/  UTMALDG.3D.MULTICAST.2CTA [UR16], [UR14], UR21, desc[UR46] ;  /* 0x00002e100e0073b4 */ /* 0x0009e20008211815 */
[----:B--2---:R-:W-:Y:S01]  /*22f0*/  UIADD3 UR8, UPT, UPT, UR7, 0x26400, URZ ;  /* 0x0002640007087890 */ /* 0x004fe2000fffe0ff */
[----:B------:R-:W-:-:S08]  /*2300*/  UMOV UR10, UR34 ;  /* 0x00000022000a7c82 */ /* 0x000fd00008000000 */
[----:B------:R4:W-:Y:S02]  /*2310*/  UTMALDG.3D.MULTICAST.2CTA [UR8], [UR14], UR21, desc[UR46] ;  /* 0x00002e080e0073b4 */ /* 0x0009e40008211815 */
[----:B----4-:R-:W-:Y:S01]  /*2320*/  NOP ;  /* 0x0000000000007918 */ /* 0x010fe20000000000 */
.L_x_32:
[----:B------:R-:W-:Y:S05]  /*2330*/  BSYNC.RECONVERGENT B0 ;  /* 0x0000000000007941 */ /* 0x000fea0003800200 */
.L_x_31:
[----:B------:R-:W-:Y:S01]  /*2340*/  UIADD3 UR42, UPT, UPT, UR42, 0x80, URZ ;  /* 0x000000802a2a7890 */ /* 0x000fe2000fffe0ff */
[----:B------:R-:W-:Y:S01]  /*2350*/  UMOV UR13, UR29 ;  /* 0x0000001d000d7c82 */ /* 0x000fe20008000000 */
[----:B------:R-:W-:Y:S01]  /*2360*/  UMOV UR21, UR61 ;  /* 0x0000003d00157c82 */ /* 0x000fe20008000000 */
[----:B------:R-:W-:Y:S09]  /*2370*/  BRA.U UP2, `(.L_x_33) ;  /* 0xfffffff902a07547 */ /* 0x000ff2000b83ffff */
.L_x_25:
[----:B------:R-:W-:Y:S01]  /*2380*/  ULEA UR4, UR29, UR22, 0x3 ;  /* 0x000000161d047291 */ /* 0x000fe2000f8e18ff */
[----:B-1----:R-:W-:Y:S01]  /*2390*/  SHF.L.U32 R0, R12, 0x1f, RZ ;  /* 0x0000001f0c007819 */ /* 0x002fe200000006ff */
[----:B------:R-:W-:Y:S01]  /*23a0*/  @!P2 SYNCS.ARRIVE.TRANS64.A1T0 RZ, [UR22+0x78], RZ ;  /* 0x000078ffffffa9a7 */ /* 0x000fe20008100016 */
[----:B------:R-:W-:-:S06]  /*23b0*/  UISETP.GT.AND UP0, UPT, UR67, UR66, UPT ;  /* 0x000000424300728c */ /* 0x000fcc000bf04270 */
[----:B--23--:R1:W2:Y:S03]  /*23c0*/  SYNCS.PHASECHK.TRANS64.TRYWAIT P1, [UR4+0x18], R0 ;  /* 0x00001800ff0075a7 */ /* 0x00c2a60008021104 */
[----:B------:R-:W-:Y:S05]  /*23d0*/  BRA.U !UP0, `(.L_x_34) ;  /* 0x0000000508647547 */ /* 0x000fea000b800000 */
[----:B------:R-:W-:Y:S01]  /*23e0*/  UIADD3 UR37, UPT, UPT, UR70, UR21, URZ ;  /* 0x0000001546257290 */ /* 0x000fe2000fffe0ff */
[----:B------:R-:W-:-:S11]  /*23f0*/  UMOV UR13, UR29 ;  /* 0x0000001d000d7c82 */ /* 0x000fd60008000000 */
.L_x_42:
[----:B------:R-:W-:Y:S01]  /*2400*/  ULEA UR6, UR13, UR22, 0x3 ;  /* 0x000000160d067291 */ /* 0x000fe2000f8e18ff */
[----:B--2---:R-:W-:Y:S01]  /*2410*/  @P4 MOV R2, 0x20000 ;  /* 0x0002000000024802 */ /* 0x004fe20000000f00 */
[----:B--23--:R-:W-:Y:S10]  /*2420*/  @P1 BRA `(.L_x_35) ;  /* 0x00000000000c1947 */ /* 0x00cff40003800000 */
[----:B------:R-:W-:-:S04]  /*2430*/  SHF.L.U32 R3, R12, 0x1f, RZ ;  /* 0x0000001f0c037819 */ /* 0x000fc800000006ff */
[----:B------:R-:W2:Y:S02]  /*2440*/  SYNCS.PHASECHK.TRANS64.TRYWAIT P0, [UR6+0x18], R3 ;  /* 0x00001803ff0075a7 */ /* 0x000ea40008001106 */
[----:B--2---:R-:W-:Y:S05]  /*2450*/  @!P0 BRA `(.L_x_36) ;  /* 0x0000007000b88947 */ /* 0x004fea0003800000 */
.L_x_35:
[----:B------:R2:W-:Y:S01]  /*2460*/  @P4 SYNCS.ARRIVE.TRANS64 RZ, [UR6], R2 ;  /* 0x00000002ffff49a7 */ /* 0x0005e20008000006 */
[----:B------:R-:W-:-:S04]  /*2470*/  ULOP3.LUT UR4, UR38, 0x2, URZ, 0xfc, !UPT ;  /* 0x0000000226047892 */ /* 0x000fc8000f8efcff */
[----:B------:R-:W-:-:S09]  /*2480*/  UISETP.NE.AND UP0, UPT, UR4, 0x2, UPT ;  /* 0x000000020400788c */ /* 0x000fd2000bf05270 */
[----:B------:R-:W-:Y:S05]  /*2490*/  BRA.U UP0, `(.L_x_37) ;  /* 0x0000000100047547 */ /* 0x000fea000b800000 */
[----:B------:R-:W-:Y:S05]  /*24a0*/  BPT.TRAP 0x1 ;  /* 0x000000040000795c */ /* 0x000fea0000300000 */
.L_x_37:
[----:B------:R-:W-:Y:S04]  /*24b0*/  BSSY.RECONVERGENT B0, `(.L_x_38) ;  /* 0x0000003000007945 */ /* 0x000fe80003800200 */
[----:B------:R-:W-:Y:S05]  /*24c0*/  @!P3 BRA `(.L_x_39) ;  /* 0x000000000004b947 */ /* 0x000fea0003800000 */
[----:B------:R-:W-:Y:S05]  /*24d0*/  BPT.TRAP 0x1 ;  /* 0x000000040000795c */ /* 0x000fea0000300000 */
.L_x_39:
[----:B------:R-:W-:Y:S05]  /*24e0*/  BSYNC.RECONVERGENT B0 ;  /* 0x0000000000007941 */ /* 0x000fea0003800200 */
.L_x_38:
        /* <DEDUP_REMOVED lines=16> */
[----:B------:R-:W-:-:S02]  /*25f0*/  USHF.L.U32 UR58, UR21, 0x7, URZ ;  /* 0x00000007153a7899 */ /* 0x000fc400080006ff */
[----:B------:R-:W-:Y:S02]  /*2600*/  UIADD3 UR14, UP0, UPT, UR54, 0x180, URZ ;  /* 0x00000180360e7890 */ /* 0x000fe4000ff1e0ff */
[----:B------:R-:W-:Y:S02]  /*2610*/  ULOP3.LUT UR57, UR6, 0xfefffff8, URZ, 0xc0, !UPT ;  /* 0xfefffff806397892 */ /* 0x000fe4000f8ec0ff */
[----:B------:R-:W-:Y:S02]  /*2620*/  UIADD3.X UR5, UPT, UPT, URZ, UR55, URZ, UP1, !UPT ;  /* 0x00000037ff057290 */ /* 0x000fe40008ffe4ff */
[----:B------:R-:W-:Y:S02]  /*2630*/  ULEA UR7, UR7, UR22, 0x2 ;  /* 0x0000001607077291 */ /* 0x000fe4000f8e10ff */
[----:B------:R-:W-:Y:S02]  /*2640*/  UIADD3 UR56, UPT, UPT, UR32, 0x8400, URZ ;  /* 0x0000840020387890 */ /* 0x000fe4000fffe0ff */
[----:B------:R-:W-:-:S02]  /*2650*/  UPRMT UR16, URZ, 0x5410, UR31 ;  /* 0x00005410ff107896 */ /* 0x000fc4000800001f */
[----:B------:R-:W-:Y:S02]  /*2660*/  UIADD3 UR50, UPT, UPT, UR58, 0x20, URZ ;  /* 0x000000203a327890 */ /* 0x000fe4000fffe0ff */
[----:B------:R-:W-:Y:S02]  /*2670*/  UIADD3 UR48, UPT, UPT, UR32, 0xa400, URZ ;  /* 0x0000a40020307890 */ /* 0x000fe4000fffe0ff */
[----:B------:R-:W-:Y:S02]  /*2680*/  UIADD3 UR42, UPT, UPT, UR58, 0x40, URZ ;  /* 0x000000403a2a7890 */ /* 0x000fe4000fffe0ff */
[----:B------:R-:W-:Y:S02]  /*2690*/  UIADD3 UR40, UPT, UPT, UR32, 0xc400, URZ ;  /* 0x0000c40020287890 */ /* 0x000fe4000fffe0ff */
[----:B------:R-:W-:Y:S02]  /*26a0*/  UIADD3 UR34, UPT, UPT, UR58, 0x60, URZ ;  /* 0x000000603a227890 */ /* 0x000fe4000fffe0ff */
[----:B------:R-:W-:-:S02]  /*26b0*/  UIADD3 UR32, UPT, UPT, UR32, 0xe400, URZ ;  /* 0x0000e40020207890 */ /* 0x000fc4000fffe0ff */
[----:B------:R-:W-:Y:S02]  /*26c0*/  UIADD3.X UR15, UPT, UPT, URZ, UR55, URZ, UP0, !UPT ;  /* 0x00000037ff0f7290 */ /* 0x000fe400087fe4ff */
        /* <DEDUP_REMOVED lines=28> */
[----:B------:R4:W-:Y:S01]  /*2890*/  UTMALDG.3D.MULTICAST.2CTA [UR32], [UR4], UR16, desc[UR46] ;  /* 0x00002e20040073b4 */ /* 0x0009e20008211810 */
[----:B------:R-:W-:Y:S01]  /*28a0*/  UTMALDG.3D.MULTICAST.2CTA [UR24], [UR14], UR23, desc[UR46] ;  /* 0x00002e180e0073b4 */ /* 0x000fe20008211817 */
[----:B------:R2:W-:Y:S01]  /*28b0*/  UTMALDG.3D.MULTICAST.2CTA [UR8], [UR14], UR23, desc[UR46] ;  /* 0x00002e080e0073b4 */ /* 0x0005e20008211817 */
[----:B----4-:R-:W-:-:S09]  /*28c0*/  UIADD3 UR16, UPT, UPT, UR7, 0x24400, URZ ;  /* 0x0002440007107890 */ /* 0x010fd2000fffe0ff */
[----:B------:R4:W-:Y:S01]  /*28d0*/  UTMALDG.3D.MULTICAST.2CTA [UR16], [UR14], UR23, desc[UR46] ;  /* 0x00002e100e0073b4 */ /* 0x0009e20008211817 */
[----:B--2---:R-:W-:Y:S01]  /*28e0*/  UIADD3 UR8, UPT, UPT, UR7, 0x26400, URZ ;  /* 0x0002640007087890 */ /* 0x004fe2000fffe0ff */
[----:B------:R-:W-:-:S08]  /*28f0*/  UMOV UR10, UR34 ;  /* 0x00000022000a7c82 */ /* 0x000fd00008000000 */
[----:B------:R4:W-:Y:S02]  /*2900*/  UTMALDG.3D.MULTICAST.2CTA [UR8], [UR14], UR23, desc[UR46] ;  /* 0x00002e080e0073b4 */ /* 0x0009e40008211817 */
[----:B----4-:R-:W-:Y:S01]  /*2910*/  NOP ;  /* 0x0000000000007918 */ /* 0x010fe20000000000 */
.L_x_41:
[----:B------:R-:W-:Y:S05]  /*2920*/  BSYNC.RECONVERGENT B0 ;  /* 0x0000000000007941 */ /* 0x000fea0003800200 */
.L_x_40:
[----:B------:R-:W-:Y:S01]  /*2930*/  UIADD3 UR21, UPT, UPT, UR21, 0x1, URZ ;  /* 0x0000000115157890 */ /* 0x000fe2000fffe0ff */
[----:B------:R-:W-:-:S03]  /*2940*/  UMOV UR13, UR29 ;  /* 0x0000001d000d7c82 */ /* 0x000fc60008000000 */
[----:B------:R-:W-:-:S09]  /*2950*/  UISETP.NE.AND UP0, UPT, UR21, UR37, UPT ;  /* 0x000000251500728c */ /* 0x000fd2000bf05270 */
[----:B------:R-:W-:Y:S05]  /*2960*/  BRA.U UP0, `(.L_x_42) ;  /* 0xfffffff900a47547 */ /* 0x000fea000b83ffff */
.L_x_34:
[C---:B------:R-:W-:Y:S01]  /*2970*/  LEA R3, R11.reuse, UR22, 0x3 ;  /* 0x000000160b037c11 */ /* 0x040fe2000f8e18ff */
[----:B------:R-:W-:Y:S01]  /*2980*/  NOP ;  /* 0x0000000000007918 */ /* 0x000fe20000000000 */
[----:B-1----:R-:W-:Y:S02]  /*2990*/  SHF.L.U32 R0, R10, 0x1f, RZ ;  /* 0x0000001f0a007819 */ /* 0x002fe400000006ff */
[----:B------:R-:W-:Y:S02]  /*29a0*/  LEA R4, R11, UR22, 0x4 ;  /* 0x000000160b047c11 */ /* 0x000fe4000f8e20ff */
[----:B------:R-:W1:Y:S02]  /*29b0*/  SYNCS.PHASECHK.TRANS64.TRYWAIT P0, [R3+URZ+0x80], R0 ;  /* 0x00008000030075a7 */ /* 0x000e6400080011ff */
[----:B-1----:R-:W-:Y:S05]  /*29c0*/  @!P0 BRA `(.L_x_43) ;  /* 0x0000006c00748947 */ /* 0x002fea0003800000 */
.L_x_155:
[----:B------:R-:W4:Y:S01]  /*29d0*/  LDS.128 R4, [R4+0x110] ;  /* 0x0001100004047984 */ /* 0x000f220000000c00 */
[----:B------:R-:W-:Y:S01]  /*29e0*/  UISETP.GE.AND UP0, UPT, UR39, 0x1, UPT ;  /* 0x000000012700788c */ /* 0x000fe2000bf06270 */
[----:B------:R-:W-:Y:S01]  /*29f0*/  @!PT LDS RZ, [RZ] ;  /* 0x00000000fffff984 */ /* 0x000fe20000000800 */
[----:B------:R-:W-:Y:S01]  /*2a00*/  @!PT LDS RZ, [RZ] ;  /* 0x00000000fffff984 */ /* 0x000fe20000000800 */
[----:B------:R-:W-:Y:S01]  /*2a10*/  @!PT LDS RZ, [RZ] ;  /* 0x00000000fffff984 */ /* 0x000fe20000000800 */
[----:B------:R-:W-:Y:S01]  /*2a20*/  @!PT LDS RZ, [RZ] ;  /* 0x00000000fffff984 */ /* 0x000fe20000000800 */
[----:B------:R1:W-:Y:S06]  /*2a30*/  MEMBAR.ALL.CTA ;  /* 0x0000000000007992 */ /* 0x0003ec0000008000 */
[----:B-1----:R-:W1:Y:S01]  /*2a40*/  FENCE.VIEW.ASYNC.S ;  /* 0x00000000000073c6 */ /* 0x002e620000000000 */
[----:B----4-:R-:W-:-:S13]  /*2a50*/  LOP3.LUT P0, RZ, R6, 0x1, RZ, 0xc0, !PT ;  /* 0x0000000106ff7812 */ /* 0x010fda000780c0ff */
[----:B-1----:R-:W-:Y:S01]  /*2a60*/  VOTEU.ANY UP1, P0 ;  /* 0x0000000000ff7886 */ /* 0x002fe20000020100 */
[----:B------:R-:W-:-:S13]  /*2a70*/  PLOP3.LUT P0, PT, PT, PT, UP1, 0x80, 0x8 ;  /* 0x000000000008781c */ /* 0x000fda0003f0f018 */
[----:B------:R-:W-:Y:S02]  /*2a80*/  @P0 LOP3.LUT R0, R5, 0xffff, RZ, 0xc0, !PT ;  /* 0x0000ffff05000812 */ /* 0x000fe400078ec0ff */
[----:B--2---:R-:W-:Y:S02]  /*2a90*/  @P0 MOV R2, R4 ;  /* 0x0000000400020202 */ /* 0x004fe40000000f00 */
[----:B------:R-:W-:Y:S01]  /*2aa0*/  @P0 R2UR UR5, R0 ;  /* 0x00000000000502ca */ /* 0x000fe200000e0000 */
[----:B------:R-:W-:Y:S01]  /*2ab0*/  VIADD R0, R3, 0x90 ;  /* 0x0000009003007836 */ /* 0x000fe20000000000 */
[----:B------:R-:W-:Y:S02]  /*2ac0*/  @P0 SHF.R.U32.HI R4, RZ, 0x10, R5 ;  /* 0x00000010ff040819 */ /* 0x000fe40000011605 */
[----:B------:R-:W-:Y:S02]  /*2ad0*/  @P0 R2UR UR6, R2 ;  /* 0x00000000020602ca */ /* 0x000fe400000e0000 */
[----:B------:R-:W-:-:S02]  /*2ae0*/  PRMT R0, RZ, 0x654, R0 ;  /* 0x00000654ff007816 */ /* 0x000fc40000000000 */
[----:B------:R-:W-:Y:S02]  /*2af0*/  @P0 R2UR UR4, R4 ;  /* 0x00000000040402ca */ /* 0x000fe400000e0000 */
[----:B------:R1:W-:Y:S03]  /*2b00*/  SYNCS.ARRIVE.TRANS64.RED.A1T0 RZ, [R0+URZ], RZ ;  /* 0x000000ff00ff79a7 */ /* 0x0003e600081004ff */
[----:B------:R-:W-:-:S04]  /*2b10*/  @UP1 UMOV UR62, UR5 ;  /* 0x00000005003e1c82 */ /* 0x000fc80008000000 */
[----:B------:R-:W-:-:S04]  /*2b20*/  @UP1 UMOV UR63, UR6 ;  /* 0x00000006003f1c82 */ /* 0x000fc80008000000 */
[----:B------:R-:W-:Y:S01]  /*2b30*/  @UP1 UMOV UR60, UR4 ;  /* 0x00000004003c1c82 */ /* 0x000fe20008000000 */
[----:B------:R-:W-:Y:S05]  /*2b40*/  BRA.U !UP0, `(.L_x_44) ;  /* 0x0000000108d47547 */ /* 0x000fea000b800000 */
[----:B------:R-:W2:Y:S01]  /*2b50*/  LDCU.128 UR12, c[0x0][0xb10] ;  /* 0x00016200ff0c77ac */ /* 0x000ea20008000c00 */
[----:B------:R-:W4:Y:S01]  /*2b60*/  LDCU UR21, c[0x0][0xb20] ;  /* 0x00016400ff1577ac */ /* 0x000f220008000800 */
[----:B------:R-:W3:Y:S01]  /*2b70*/  LDCU UR20, c[0x0][0xb0c] ;  /* 0x00016180ff1477ac */ /* 0x000ee20008000800 */
[----:B------:R-:W1:Y:S01]  /*2b80*/  LDCU.64 UR8, c[0x0][0xb28] ;  /* 0x00016500ff0877ac */ /* 0x000e620008000a00 */
[----:B------:R-:W-:Y:S02]  /*2b90*/  UISETP.NE.AND UP3, UPT, UR39, 0x1, UPT ;  /* 0x000000012700788c */ /* 0x000fe4000bf65270 */
[----:B--2---:R-:W-:Y:S02]  /*2ba0*/  UIMAD.WIDE.U32 UR6, UR64, UR15, URZ ;  /* 0x0000000f400672a5 */ /* 0x004fe4000f8e00ff */
[----:B------:R-:W-:Y:S02]  /*2bb0*/  UIMAD.WIDE.U32 UR4, UR65, UR12, URZ ;  /* 0x0000000c410472a5 */ /* 0x000fe4000f8e00ff */
[----:B------:R-:W-:-:S02]  /*2bc0*/  UISETP.NE.AND UP0, UPT, UR14, 0x1, UPT ;  /* 0x000000010e00788c */ /* 0x000fc4000bf05270 */
[----:B------:R-:W-:Y:S01]  /*2bd0*/  UIMAD.WIDE.U32 UR18, UR62, UR15, URZ ;  /* 0x0000000f3e1272a5 */ /* 0x000fe2000f8e00ff */
[----:B------:R-:W-:Y:S02]  /*2be0*/  UMOV UR6, UR7 ;  /* 0x0000000700067c82 */ /* 0x000fe40008000000 */
[----:B------:R-:W-:Y:S01]  /*2bf0*/  UMOV UR4, UR5 ;  /* 0x0000000500047c82 */ /* 0x000fe20008000000 */
[----:B----4-:R-:W-:Y:S02]  /*2c00*/  USHF.R.U32.HI UR6, URZ, UR21, UR6 ;  /* 0x00000015ff067299 */ /* 0x010fe40008011606 */
[----:B---3--:R-:W-:Y:S02]  /*2c10*/  UISETP.NE.AND UP2, UPT, UR20, 0x1, UPT ;  /* 0x000000011400788c */ /* 0x008fe4000bf45270 */
[----:B------:R-:W-:Y:S02]  /*2c20*/  USHF.R.U32.HI UR4, URZ, UR13, UR4 ;  /* 0x0000000dff047299 */ /* 0x000fe40008011604 */
[----:B------:R-:W-:-:S02]  /*2c30*/  USEL UR5, UR64, UR6, !UP0 ;  /* 0x0000000640057287 */ /* 0x000fc4000c000000 */
[----:B------:R-:W-:Y:S02]  /*2c40*/  USEL UR6, UR65, UR4, !UP2 ;  /* 0x0000000441067287 */ /* 0x000fe4000d000000 */
[----:B-1----:R-:W-:Y:S01]  /*2c50*/  UIMAD.WIDE.U32 UR10, UR5, UR8, URZ ;  /* 0x00000008050a72a5 */ /* 0x002fe2000f8e00ff */
[----:B------:R-:W-:Y:S01]  /*2c60*/  UMOV UR4, UR19 ;  /* 0x0000001300047c82 */ /* 0x000fe20008000000 */
[----:B------:R-:W-:Y:S02]  /*2c70*/  UIMAD.WIDE.U32 UR16, UR63, UR12, URZ ;  /* 0x0000000c3f1072a5 */ /* 0x000fe4000f8e00ff */
[----:B------:R-:W-:-:S03]  /*2c80*/  UIMAD.WIDE.U32 UR18, UR6, UR8, URZ ;  /* 0x00000008061272a5 */ /* 0x000fc6000f8e00ff */
[----:B------:R-:W-:Y:S01]  /*2c90*/  UMOV UR10, UR11 ;  /* 0x0000000b000a7c82 */ /* 0x000fe20008000000 */
[----:B------:R-:W-:Y:S02]  /*2ca0*/  USHF.R.U32.HI UR4, URZ, UR21, UR4 ;  /* 0x00000015ff047299 */ /* 0x000fe40008011604 */
[----:B------:R-:W-:Y:S01]  /*2cb0*/  @UP3 USHF.R.U32.HI UR5, URZ, UR9, UR10 ;  /* 0x00000009ff053299 */ /* 0x000fe2000801160a */
[----:B------:R-:W-:Y:S01]  /*2cc0*/  UMOV UR16, UR17 ;  /* 0x0000001100107c82 */ /* 0x000fe20008000000 */
[----:B------:R-:W-:Y:S01]  /*2cd0*/  UMOV UR18, UR19 ;  /* 0x0000001300127c82 */ /* 0x000fe20008000000 */
[----:B------:R-:W-:Y:S02]  /*2ce0*/  USHF.R.U32.HI UR13, URZ, UR13, UR16 ;  /* 0x0000000dff0d7299 */ /* 0x000fe40008011610 */
[----:B------:R-:W-:Y:S02]  /*2cf0*/  USEL UR4, UR62, UR4, !UP0 ;  /* 0x000000043e047287 */ /* 0x000fe4000c000000 */
[----:B------:R-:W-:-:S02]  /*2d00*/  @UP3 USHF.R.U32.HI UR6, URZ, UR9, UR18 ;  /* 0x00000009ff063299 */ /* 0x000fc40008011612 */
[----:B------:R-:W-:Y:S02]  /*2d10*/  UIMAD UR7, UR39, UR5, URZ ;  /* 0x00000005270772a4 */ /* 0x000fe4000f8e02ff */
[----:B------:R-:W-:Y:S02]  /*2d20*/  USEL UR5, UR63, UR13, !UP2 ;  /* 0x0000000d3f057287 */ /* 0x000fe4000d000000 */
[----:B------:R-:W-:Y:S02]  /*2d30*/  UIMAD UR10, UR39, UR6, URZ ;  /* 0x00000006270a72a4 */ /* 0x000fe4000f8e02ff */
[----:B------:R-:W-:Y:S02]  /*2d40*/  UISETP.GE.AND UP0, UPT, UR4, UR7, UPT ;  /* 0x000000070400728c */ /* 0x000fe4000bf06270 */
[----:B------:R-:W-:Y:S02]  /*2d50*/  UIMAD.WIDE.U32 UR12, UR4, UR8, URZ ;  /* 0x00000008040c72a5 */ /* 0x000fe4000f8e00ff */
[----:B------:R-:W-:-:S02]  /*2d60*/  UISETP.GE.OR UP0, UPT, UR5, UR10, UP0 ;  /* 0x0000000a0500728c */ /* 0x000fc40008706670 */
        /* <DEDUP_REMOVED lines=19> */
.L_x_44:
[----:B------:R-:W2:Y:S02]  /*2ea0*/  LDCU UR4, c[0x0][0xb30] ;  /* 0x00016600ff0477ac */ /* 0x000ea40008000800 */
[----:B--2---:R-:W-:-:S09]  /*2eb0*/  UISETP.NE.AND UP0, UPT, UR4, 0x1, UPT ;  /* 0x000000010400788c */ /* 0x004fd2000bf05270 */
[----:B------:R-:W-:Y:S05]  /*2ec0*/  BRA.U UP0, `(.L_x_45) ;  /* 0x0000000100447547 */ /* 0x000fea000b800000 */
[----:B------:R-:W2:Y:S01]  /*2ed0*/  LDCU.128 UR8, c[0x0][0xb10] ;  /* 0x00016200ff0877ac */ /* 0x000ea20008000c00 */
[----:B------:R-:W4:Y:S01]  /*2ee0*/  LDCU UR12, c[0x0][0xb0c] ;  /* 0x00016180ff0c77ac */ /* 0x000f220008000800 */
[----:B------:R-:W1:Y:S01]  /*2ef0*/  LDCU UR13, c[0x0][0xb20] ;  /* 0x00016400ff0d77ac */ /* 0x000e620008000800 */
[----:B--2---:R-:W-:Y:S02]  /*2f00*/  UIMAD.WIDE.U32 UR6, UR63, UR8, URZ ;  /* 0x000000083f0672a5 */ /* 0x004fe4000f8e00ff */
[----:B------:R-:W-:Y:S02]  /*2f10*/  UIMAD.WIDE.U32 UR4, UR62, UR11, URZ ;  /* 0x0000000b3e0472a5 */ /* 0x000fe4000f8e00ff */
[----:B----4-:R-:W-:Y:S02]  /*2f20*/  UISETP.NE.AND UP2, UPT, UR12, 0x1, UPT ;  /* 0x000000010c00788c */ /* 0x010fe4000bf45270 */
[----:B------:R-:W-:Y:S01]  /*2f30*/  UISETP.NE.AND UP0, UPT, UR10, 0x1, UPT ;  /* 0x000000010a00788c */ /* 0x000fe2000bf05270 */
[----:B------:R-:W-:-:S02]  /*2f40*/  UMOV UR6, UR7 ;  /* 0x0000000700067c82 */ /* 0x000fc40008000000 */
[----:B------:R-:W-:Y:S01]  /*2f50*/  UMOV UR4, UR5 ;  /* 0x0000000500047c82 */ /* 0x000fe20008000000 */
[----:B------:R-:W-:Y:S02]  /*2f60*/  USHF.R.U32.HI UR9, URZ, UR9, UR6 ;  /* 0x00000009ff097299 */ /* 0x000fe40008011606 */
[----:B-1----:R-:W-:Y:S02]  /*2f70*/  USHF.R.U32.HI UR4, URZ, UR13, UR4 ;  /* 0x0000000dff047299 */ /* 0x002fe40008011604 */
[----:B------:R-:W-:Y:S02]  /*2f80*/  USEL UR5, UR63, UR9, !UP2 ;  /* 0x000000093f057287 */ /* 0x000fe4000d000000 */
[----:B------:R-:W-:-:S04]  /*2f90*/  USEL UR4, UR62, UR4, !UP0 ;  /* 0x000000043e047287 */ /* 0x000fc8000c000000 */
[----:B------:R-:W-:Y:S02]  /*2fa0*/  UIADD3 UR6, UPT, UPT, UR5, -UR4, URZ ;  /* 0x8000000405067290 */ /* 0x000fe4000fffe0ff */
[----:B------:R-:W-:Y:S02]  /*2fb0*/  UIADD3 UR4, UPT, UPT, -UR5, UR4, URZ ;  /* 0x0000000405047290 */ /* 0x000fe4000fffe1ff */
[----:B------:R-:W-:Y:S02]  /*2fc0*/  UIMAD UR62, UR6, UR10, UR62 ;  /* 0x0000000a063e72a4 */ /* 0x000fe4000f8e023e */
[----:B------:R-:W-:-:S12]  /*2fd0*/  UIMAD UR63, UR4, UR12, UR63 ;  /* 0x0000000c043f72a4 */ /* 0x000fd8000f8e023f */
.L_x_45:
[----:B------:R-:W-:Y:S01]  /*2fe0*/  VIADD R11, R11, 0x1 ;  /* 0x000000010b0b7836 */ /* 0x000fe20000000000 */
[----:B------:R-:W-:Y:S02]  /*2ff0*/  R2UR UR5, R58 ;  /* 0x000000003a0572ca */ /* 0x000fe400000e0000 */
[----:B------:R-:W-:Y:S02]  /*3000*/  R2UR UR4, R57 ;  /* 0x00000000390472ca */ /* 0x000fe400000e0000 */
[C---:B------:R-:W-:Y:S02]  /*3010*/  ISETP.NE.AND P0, PT, R11.reuse, 0x2, PT ;  /* 0x000000020b00780c */ /* 0x040fe40003f05270 */
[----:B------:R-:W-:Y:S02]  /*3020*/  PLOP3.LUT P2, PT, PT, PT, PT, 0x80, 0x8 ;  /* 0x000000000008781c */ /* 0x000fe40003f4f070 */
[----:B-1----:R-:W-:Y:S02]  /*3030*/  SEL R0, RZ, 0x1, P0 ;  /* 0x00000001ff007807 */ /* 0x002fe40000000000 */
[----:B------:R-:W-:-:S02]  /*3040*/  SEL R11, R11, RZ, P0 ;  /* 0x000000ff0b0b7207 */ /* 0x000fc40000000000 */
[----:B------:R-:W-:Y:S01]  /*3050*/  LOP3.LUT R10, R10, R0, RZ, 0x3c, !PT ;  /* 0x000000000a0a7212 */ /* 0x000fe200078e3cff */
[----:B------:R-:W-:Y:S02]  /*3060*/  UIADD3 UR20, UPT, UPT, UR63, UR5, URZ ;  /* 0x000000053f147290 */ /* 0x000fe4000fffe0ff */
[----:B------:R-:W-:Y:S01]  /*3070*/  UIADD3 UR27, UPT, UPT, UR62, UR4, URZ ;  /* 0x000000043e1b7290 */ /* 0x000fe2000fffe0ff */
[----:B------:R-:W-:Y:S11]  /*3080*/  BRA.U UP1, `(.L_x_46) ;  /* 0xffffffe901d07547 */ /* 0x000ff6000b83ffff */
[----:B------:R-:W-:Y:S01]  /*3090*/  UIADD3 UR22, UPT, UPT, UR22, 0x18, URZ ;  /* 0x0000001816167890 */ /* 0x000fe2000fffe0ff */
[----:B------:R-:W-:-:S03]  /*30a0*/  SHF.L.U32 R2, R12, 0x1f, RZ ;  /* 0x0000001f0c027819 */ /* 0x000fc600000006ff */
[----:B------:R-:W-:-:S09]  /*30b0*/  ULEA UR4, UR29, UR22, 0x3 ;  /* 0x000000161d047291 */ /* 0x000fd2000f8e18ff */
[----:B------:R-:W1:Y:S02]  /*30c0*/  SYNCS.PHASECHK.TRANS64.TRYWAIT P0, [UR4], R2 ;  /* 0x00000002ff0075a7 */ /* 0x000e640008001104 */
[----:B-1----:R-:W-:Y:S05]  /*30d0*/  @!P0 BRA `(.L_x_47) ;  /* 0x0000006400c48947 */ /* 0x002fea0003800000 */
.L_x_157:
[----:B------:R-:W-:-:S04]  /*30e0*/  UIADD3 UR4, UPT, UPT, UR29, 0x1, URZ ;  /* 0x000000011d047890 */ /* 0x000fc8000fffe0ff */
[----:B------:R-:W-:-:S04]  /*30f0*/  UISETP.NE.AND UP0, UPT, UR4, 0x3, UPT ;  /* 0x000000030400788c */ /* 0x000fc8000bf05270 */
[----:B------:R-:W-:Y:S02]  /*3100*/  USEL UR6, URZ, 0x1, UP0 ;  /* 0x00000001ff067887 */ /* 0x000fe40008000000 */
[----:B------:R-:W-:-:S04]  /*3110*/  USEL UR4, UR4, URZ, UP0 ;  /* 0x000000ff04047287 */ /* 0x000fc80008000000 */
[----:B------:R-:W-:Y:S01]  /*3120*/  ULEA UR5, UR4, UR22, 0x3 ;  /* 0x0000001604057291 */ /* 0x000fe2000f8e18ff */
[----:B------:R-:W-:-:S04]  /*3130*/  LOP3.LUT R12, R12, UR6, RZ, 0x3c, !PT ;  /* 0x000000060c0c7c12 */ /* 0x000fc8000f8e3cff */
[----:B-1----:R-:W-:-:S04]  /*3140*/  SHF.L.U32 R2, R12, 0x1f, RZ ;  /* 0x0000001f0c027819 */ /* 0x002fc800000006ff */
[----:B------:R-:W1:Y:S02]  /*3150*/  SYNCS.PHASECHK.TRANS64.TRYWAIT P0, [UR5], R2 ;  /* 0x00000002ff0075a7 */ /* 0x000e640008001105 */
[----:B-1----:R-:W-:Y:S05]  /*3160*/  @!P0 BRA `(.L_x_48) ;  /* 0x0000006400b88947 */ /* 0x002fea0003800000 */
.L_x_159:
[----:B------:R-:W-:-:S04]  /*3170*/  UIADD3 UR4, UPT, UPT, UR4, 0x1, URZ ;  /* 0x0000000104047890 */ /* 0x000fc8000fffe0ff */
[----:B------:R-:W-:-:S04]  /*3180*/  UISETP.NE.AND UP0, UPT, UR4, 0x3, UPT ;  /* 0x000000030400788c */ /* 0x000fc8000bf05270 */
[----:B------:R-:W-:Y:S02]  /*3190*/  USEL UR5, URZ, 0x1, UP0 ;  /* 0x00000001ff057887 */ /* 0x000fe40008000000 */
[----:B------:R-:W-:-:S04]  /*31a0*/  USEL UR4, UR4, URZ, UP0 ;  /* 0x000000ff04047287 */ /* 0x000fc80008000000 */
[----:B------:R-:W-:Y:S01]  /*31b0*/  ULEA UR4, UR4, UR22, 0x3 ;  /* 0x0000001604047291 */ /* 0x000fe2000f8e18ff */
[----:B-1----:R-:W-:-:S04]  /*31c0*/  LOP3.LUT R2, R12, UR5, RZ, 0x3c, !PT ;  /* 0x000000050c027c12 */ /* 0x002fc8000f8e3cff */
[----:B------:R-:W-:Y:S01]  /*31d0*/  SHF.L.U32 R2, R2, 0x1f, RZ ;  /* 0x0000001f02027819 */ /* 0x000fe200000006ff */
[----:B------:R-:W-:-:S07]  /*31e0*/  IMAD.U32 R0, RZ, RZ, UR4 ;  /* 0x00000004ff007e24 */ /* 0x000fce000f8e00ff */
.L_x_49:
[----:B-1----:R1:W2:Y:S02]  /*31f0*/  SYNCS.PHASECHK.TRANS64.TRYWAIT P0, [R0+URZ], R2 ;  /* 0x00000002000075a7 */ /* 0x0022a400080011ff */
[----:B--2---:R-:W-:Y:S05]  /*3200*/  @!P0 NANOSLEEP.SYNCS 0x989680 ;  /* 0x009896800000895d */ /* 0x004fea0003900000 */
[----:B------:R-:W2:Y:S02]  /*3210*/  @!P0 SYNCS.PHASECHK.TRANS64 P0, [R0+URZ], R2 ;  /* 0x00000002000085a7 */ /* 0x000ea400080010ff */
[----:B--2---:R-:W-:Y:S05]  /*3220*/  @P0 EXIT ;  /* 0x000000000000094d */ /* 0x004fea0003800000 */
[----:B------:R-:W-:Y:S05]  /*3230*/  BRA `(.L_x_49) ;  /* 0xfffffffc00ec7947 */ /* 0x000fea000383ffff */
.L_x_22:
[----:B------:R-:W-:-:S13]  /*3240*/  R2UR UR4, R59 ;  /* 0x000000003b0472ca */ /* 0x000fda00000e0000 */
[----:B------:R-:W-:-:S04]  /*3250*/  UISETP.NE.AND UP0, UPT, UR4, URZ, UPT ;  /* 0x000000ff0400728c */ /* 0x000fc8000bf05270 */
[----:B------:R-:W-:-:S09]  /*3260*/  UISETP.NE.OR UP0, UPT, UR22, 0x1, UP0 ;  /* 0x000000011600788c */ /* 0x000fd20008705670 */
[----:B------:R-:W-:Y:S05]  /*3270*/  BRA.U UP0, `(.L_x_50) ;  /* 0x0000000500507547 */ /* 0x000fea000b800000 */
[----:B------:R-:W-:Y:S01]  /*3280*/  R2UR UR4, R59 ;  /* 0x000000003b0472ca */ /* 0x000fe200000e0000 */
[----:B------:R-:W-:Y:S01]  /*3290*/  IMAD.MOV.U32 R12, RZ, RZ, 0x1 ;  /* 0x00000001ff0c7424 */ /* 0x000fe200078e00ff */
[----:B------:R-:W-:Y:S02]  /*32a0*/  ISETP.GE.U32.AND P2, PT, R5, 0x8, PT ;  /* 0x000000080500780c */ /* 0x000fe40003f46070 */
[----:B------:R-:W-:Y:S01]  /*32b0*/  CS2R R6, SRZ ;  /* 0x0000000000067805 */ /* 0x000fe2000001ff00 */
[----:B------:R-:W-:Y:S01]  /*32c0*/  IMAD.MOV.U32 R3, RZ, RZ, RZ ;  /* 0x000000ffff037224 */ /* 0x000fe200078e00ff */
[----:B------:R-:W-:Y:S01]  /*32d0*/  UMOV UR6, 0x400 ;  /* 0x0000040000067882 */ /* 0x000fe20000000000 */
[----:B------:R-:W-:Y:S01]  /*32e0*/  IMAD.MOV.U32 R4, RZ, RZ, RZ ;  /* 0x000000ffff047224 */ /* 0x000fe200078e00ff */
[----:B------:R-:W-:-:S05]  /*32f0*/  UMOV UR5, URZ ;  /* 0x000000ff00057c82 */ /* 0x000fca0008000000 */
[----:B------:R-:W-:-:S12]  /*3300*/  ULEA UR6, UR4, UR6, 0x18 ;  /* 0x0000000604067291 */ /* 0x000fd8000f8ec0ff */
.L_x_54:
[----:B------:R-:W-:Y:S02]  /*3310*/  LEA R0, R3, UR6, 0x3 ;  /* 0x0000000603007c11 */ /* 0x000fe4000f8e18ff */
[----:B------:R-:W-:-:S03]  /*3320*/  SHF.L.U32 R8, R4, 0x1f, RZ ;  /* 0x0000001f04087819 */ /* 0x000fc600000006ff */
[----:B------:R-:W-:Y:S01]  /*3330*/  VIADD R9, R0, 0xf0 ;  /* 0x000000f000097836 */ /* 0x000fe20000000000 */
[----:B------:R-:W2:Y:S02]  /*3340*/  SYNCS.PHASECHK.TRANS64.TRYWAIT P0, [R0+URZ+0xe0], R8 ;  /* 0x0000e008000075a7 */ /* 0x000ea400080011ff */
[----:B--2---:R-:W-:Y:S05]  /*3350*/  @!P0 BRA `(.L_x_51) ;  /* 0x0000006400548947 */ /* 0x004fea0003800000 */
.L_x_160:
[----:B------:R-:W-:Y:S01]  /*3360*/  ULEA UR4, UR5, UR6, 0x3 ;  /* 0x0000000605047291 */ /* 0x000fe2000f8e18ff */
[----:B--2---:R-:W-:Y:S01]  /*3370*/  PRMT R0, RZ, 0x654, R9 ;  /* 0x00000654ff007816 */ /* 0x004fe20000000009 */
[----:B------:R-:W-:Y:S01]  /*3380*/  @!P2 IMAD.MOV.U32 R8, RZ, RZ, 0x10 ;  /* 0x00000010ff08a424 */ /* 0x000fe200078e00ff */
[----:B------:R-:W-:Y:S01]  /*3390*/  SHF.L.U32 R9, R12, 0x1f, RZ ;  /* 0x0000001f0c097819 */ /* 0x000fe200000006ff */
[----:B------:R-:W-:Y:S01]  /*33a0*/  UIADD3 UR7, UPT, UPT, UR4, 0x80, URZ ;  /* 0x0000008004077890 */ /* 0x000fe2000fffe0ff */
[----:B------:R2:W-:Y:S05]  /*33b0*/  SYNCS.ARRIVE.TRANS64.RED.A1T0 RZ, [R0+URZ], RZ ;  /* 0x000000ff00ff79a7 */ /* 0x0005ea00081004ff */
[----:B------:R-:W-:Y:S01]  /*33c0*/  IMAD.U32 R10, RZ, RZ, UR7 ;  /* 0x00000007ff0a7e24 */ /* 0x000fe2000f8e00ff */
[----:B------:R-:W3:Y:S04]  /*33d0*/  SYNCS.PHASECHK.TRANS64.TRYWAIT P0, [UR4+0x90], R9 ;  /* 0x00009009ff0075a7 */ /* 0x000ee80008001104 */
[----:B------:R-:W-:Y:S01]  /*33e0*/  PRMT R10, R5, 0x654, R10 ;  /* 0x00000654050a7816 */ /* 0x000fe2000000000a */
[----:B--23--:R-:W-:Y:S06]  /*33f0*/  @!P0 BRA `(.L_x_52) ;  /* 0x0000006400408947 */ /* 0x00cfec0003800000 */
.L_x_162:
[----:B------:R-:W-:Y:S01]  /*3400*/  ULEA UR8, UR5, UR6, 0x4 ;  /* 0x0000000605087291 */ /* 0x000fe2000f8e20ff */
[----:B------:R-:W-:Y:S01]  /*3410*/  SEL R2, R10, R2, !P2 ;  /* 0x000000020a027207 */ /* 0x000fe20005000000 */
[----:B------:R-:W-:Y:S01]  /*3420*/  UIADD3 UR9, UPT, UPT, UR4, 0x80, URZ ;  /* 0x0000008004097890 */ /* 0x000fe2000fffe0ff */
[----:B--2---:R-:W-:Y:S01]  /*3430*/  LEA R0, R7, UR6, 0x3 ;  /* 0x0000000607007c11 */ /* 0x004fe2000f8e18ff */
[----:B------:R-:W-:Y:S01]  /*3440*/  UIADD3 UR8, UPT, UPT, UR8, 0x110, URZ ;  /* 0x0000011008087890 */ /* 0x000fe2000fffe0ff */
[----:B------:R2:W-:Y:S01]  /*3450*/  @!P2 SYNCS.ARRIVE.TRANS64.RED RZ, [R2+URZ], R8 ;  /* 0x0000000802ffa9a7 */ /* 0x0005e200080004ff */
[----:B------:R-:W-:Y:S01]  /*3460*/  UIADD3 UR4, UPT, UPT, UR5, 0x1, URZ ;  /* 0x0000000105047890 */ /* 0x000fe2000fffe0ff */
[----:B------:R-:W-:-:S03]  /*3470*/  VIADD R3, R3, 0x1 ;  /* 0x0000000103037836 */ /* 0x000fc60000000000 */
[----:B------:R-:W-:Y:S02]  /*3480*/  UISETP.NE.AND UP0, UPT, UR4, 0x2, UPT ;  /* 0x000000020400788c */ /* 0x000fe4000bf05270 */
[----:B------:R-:W-:Y:S01]  /*3490*/  ISETP.NE.AND P0, PT, R3, 0x2, PT ;  /* 0x000000020300780c */ /* 0x000fe20003f05270 */
[----:B------:R-:W-:Y:S06]  /*34a0*/  UGETNEXTWORKID.BROADCAST [UR8], [UR9] ;  /* 0x00000000080073ca */ /* 0x000fec0008000100 */
[----:B------:R-:W-:Y:S02]  /*34b0*/  USEL UR7, URZ, 0x1, UP0 ;  /* 0x00000001ff077887 */ /* 0x000fe40008000000 */
[----:B------:R-:W-:-:S04]  /*34c0*/  USEL UR5, UR4, URZ, UP0 ;  /* 0x000000ff04057287 */ /* 0x000fc80008000000 */
[----:B------:R-:W-:Y:S02]  /*34d0*/  LOP3.LUT R12, R12, UR7, RZ, 0x3c, !PT ;  /* 0x000000070c0c7c12 */ /* 0x000fe4000f8e3cff */
[----:B--2---:R-:W-:-:S04]  /*34e0*/  SHF.L.U32 R8, R6, 0x1f, RZ ;  /* 0x0000001f06087819 */ /* 0x004fc800000006ff */
[----:B------:R-:W2:Y:S02]  /*34f0*/  SYNCS.PHASECHK.TRANS64.TRYWAIT P1, [R0+URZ+0x80], R8 ;  /* 0x00008008000075a7 */ /* 0x000ea400080211ff */
[----:B--2---:R-:W-:Y:S05]  /*3500*/  @!P1 BRA `(.L_x_53) ;  /* 0x0000006400149947 */ /* 0x004fea0003800000 */
.L_x_163:
[----:B--2---:R-:W-:Y:S01]  /*3510*/  LEA R8, R7, UR6, 0x4 ;  /* 0x0000000607087c11 */ /* 0x004fe2000f8e20ff */
[----:B------:R-:W-:Y:S01]  /*3520*/  VIADD R0, R0, 0x90 ;  /* 0x0000009000007836 */ /* 0x000fe20000000000 */
[----:B------:R-:W-:Y:S01]  /*3530*/  SEL R3, R3, RZ, P0 ;  /* 0x000000ff03037207 */ /* 0x000fe20000000000 */
[----:B------:R-:W-:-:S03]  /*3540*/  VIADD R7, R7, 0x1 ;  /* 0x0000000107077836 */ /* 0x000fc60000000000 */
[----:B------:R-:W2:Y:S01]  /*3550*/  LDS.128 R8, [R8+0x110] ;  /* 0x0001100008087984 */ /* 0x000ea20000000c00 */
[----:B------:R-:W-:Y:S02]  /*3560*/  PRMT R0, RZ, 0x654, R0 ;  /* 0x00000654ff007816 */ /* 0x000fe40000000000 */
[C---:B------:R-:W-:Y:S01]  /*3570*/  ISETP.NE.AND P1, PT, R7.reuse, 0x2, PT ;  /* 0x000000020700780c */ /* 0x040fe20003f25270 */
[----:B------:R-:W-:Y:S01]  /*3580*/  @!PT LDS RZ, [RZ] ;  /* 0x00000000fffff984 */ /* 0x000fe20000000800 */
[----:B------:R-:W-:Y:S01]  /*3590*/  @!PT LDS RZ, [RZ] ;  /* 0x00000000fffff984 */ /* 0x000fe20000000800 */
[----:B------:R-:W-:Y:S01]  /*35a0*/  @!PT LDS RZ, [RZ] ;  /* 0x00000000fffff984 */ /* 0x000fe20000000800 */
[----:B------:R-:W-:Y:S01]  /*35b0*/  @!PT LDS RZ, [RZ] ;  /* 0x00000000fffff984 */ /* 0x000fe20000000800 */
[----:B------:R3:W-:Y:S06]  /*35c0*/  MEMBAR.ALL.CTA ;  /* 0x0000000000007992 */ /* 0x0007ec0000008000 */
[----:B---3--:R-:W3:Y:S01]  /*35d0*/  FENCE.VIEW.ASYNC.S ;  /* 0x00000000000073c6 */ /* 0x008ee20000000000 */
[----:B------:R-:W-:Y:S01]  /*35e0*/  SEL R7, R7, RZ, P1 ;  /* 0x000000ff07077207 */ /* 0x000fe20000800000 */
[----:B---3--:R3:W-:Y:S01]  /*35f0*/  SYNCS.ARRIVE.TRANS64.RED.A1T0 RZ, [R0+URZ], RZ ;  /* 0x000000ff00ff79a7 */ /* 0x0087e200081004ff */
[----:B--2---:R-:W-:-:S02]  /*3600*/  LOP3.LUT P3, RZ, R10, 0x1, RZ, 0xc0, !PT ;  /* 0x000000010aff7812 */ /* 0x004fc4000786c0ff */
[----:B------:R-:W-:-:S04]  /*3610*/  SEL R8, RZ, 0x1, P1 ;  /* 0x00000001ff087807 */ /* 0x000fc80000800000 */
[----:B------:R-:W-:Y:S02]  /*3620*/  LOP3.LUT R6, R6, R8, RZ, 0x3c, !PT ;  /* 0x0000000806067212 */ /* 0x000fe400078e3cff */
[----:B---3--:R-:W-:-:S04]  /*3630*/  SEL R0, RZ, 0x1, P0 ;  /* 0x00000001ff007807 */ /* 0x008fc80000000000 */
[----:B------:R-:W-:Y:S01]  /*3640*/  LOP3.LUT R4, R4, R0, RZ, 0x3c, !PT ;  /* 0x0000000004047212 */ /* 0x000fe200078e3cff */
[----:B------:R-:W-:Y:S06]  /*3650*/  @P3 BRA `(.L_x_54) ;  /* 0xfffffffc002c3947 */ /* 0x000fec000383ffff */
[----:B------:R-:W-:Y:S01]  /*3660*/  ULEA UR4, UR5, UR6, 0x3 ;  /* 0x0000000605047291 */ /* 0x000fe2000f8e18ff */
[----:B------:R-:W-:-:S08]  /*3670*/  SHF.L.U32 R2, R12, 0x1f, RZ ;  /* 0x0000001f0c027819 */ /* 0x000fd000000006ff */
[----:B------:R-:W2:Y:S02]  /*3680*/  SYNCS.PHASECHK.TRANS64 P0, [UR4+0x90], R2 ;  /* 0x00009002ff0075a7 */ /* 0x000ea40008001004 */
[----:B--2---:R-:W-:Y:S05]  /*3690*/  @P0 BRA `(.L_x_55) ;  /* 0x0000000000080947 */ /* 0x004fea0003800000 */
[----:B------:R-:W2:Y:S02]  /*36a0*/  SYNCS.PHASECHK.TRANS64.TRYWAIT P0, [UR4+0x90], R2 ;  /* 0x00009002ff0075a7 */ /* 0x000ea40008001104 */
[----:B--2---:R-:W-:Y:S05]  /*36b0*/  @!P0 BRA `(.L_x_56) ;  /* 0x0000006000bc8947 */ /* 0x004fea0003800000 */
.L_x_55:
[----:B------:R-:W-:-:S04]  /*36c0*/  UIADD3 UR7, UPT, UPT, UR5, 0x1, URZ ;  /* 0x0000000105077890 */ /* 0x000fc8000fffe0ff */
[----:B------:R-:W-:-:S04]  /*36d0*/  UISETP.NE.AND UP0, UPT, UR7, 0x2, UPT ;  /* 0x000000020700788c */ /* 0x000fc8000bf05270 */
[----:B------:R-:W-:Y:S02]  /*36e0*/  USEL UR8, URZ, 0x1, UP0 ;  /* 0x00000001ff087887 */ /* 0x000fe40008000000 */
[----:B------:R-:W-:-:S04]  /*36f0*/  USEL UR7, UR7, URZ, UP0 ;  /* 0x000000ff07077287 */ /* 0x000fc80008000000 */
[----:B------:R-:W-:Y:S01]  /*3700*/  ULEA UR7, UR7, UR6, 0x3 ;  /* 0x0000000607077291 */ /* 0x000fe2000f8e18ff */
[----:B--2---:R-:W-:-:S04]  /*3710*/  LOP3.LUT R2, R12, UR8, RZ, 0x3c, !PT ;  /* 0x000000080c027c12 */ /* 0x004fc8000f8e3cff */
[----:B------:R-:W-:-:S04]  /*3720*/  SHF.L.U32 R0, R2, 0x1f, RZ ;  /* 0x0000001f02007819 */ /* 0x000fc800000006ff */
[----:B------:R-:W2:Y:S02]  /*3730*/  SYNCS.PHASECHK.TRANS64 P0, [UR7+0x90], R0 ;  /* 0x00009000ff0075a7 */ /* 0x000ea40008001007 */
[----:B-12---:R-:W-:Y:S05]  /*3740*/  @P0 EXIT ;  /* 0x000000000000094d */ /* 0x006fea0003800000 */
[----:B------:R-:W-:Y:S02]  /*3750*/  SHF.L.U32 R2, R2, 0x1f, RZ ;  /* 0x0000001f02027819 */ /* 0x000fe400000006ff */
[----:B------:R-:W-:-:S07]  /*3760*/  MOV R0, UR7 ;  /* 0x0000000700007c02 */ /* 0x000fce0008000f00 */
.L_x_57:
[----:B-1----:R1:W2:Y:S02]  /*3770*/  SYNCS.PHASECHK.TRANS64.TRYWAIT P0, [R0+URZ+0x90], R2 ;  /* 0x00009002000075a7 */ /* 0x0022a400080011ff */
[----:B--2---:R-:W-:Y:S05]  /*3780*/  @!P0 NANOSLEEP.SYNCS 0x989680 ;  /* 0x009896800000895d */ /* 0x004fea0003900000 */
[----:B------:R-:W2:Y:S02]  /*3790*/  @!P0 SYNCS.PHASECHK.TRANS64 P0, [R0+URZ+0x90], R2 ;  /* 0x00009002000085a7 */ /* 0x000ea400080010ff */
[----:B--2---:R-:W-:Y:S05]  /*37a0*/  @P0 EXIT ;  /* 0x000000000000094d */ /* 0x004fea0003800000 */
[----:B------:R-:W-:Y:S05]  /*37b0*/  BRA `(.L_x_57) ;  /* 0xfffffffc00ec7947 */ /* 0x000fea000383ffff */
.L_x_50:
[----:B------:R-:W-:Y:S05]  /*37c0*/  BRA.U UP6, `(.L_x_58) ;  /* 0x0000001906507547 */ /* 0x000fea000b800000 */
[----:B------:R-:W-:Y:S01]  /*37d0*/  R2UR UR7, R59 ;  /* 0x000000003b0772ca */ /* 0x000fe200000e0000 */
[----:B------:R-:W-:Y:S01]  /*37e0*/  UMOV UR4, 0x40 ;  /* 0x0000004000047882 */ /* 0x000fe20000000000 */
[----:B------:R-:W-:Y:S01]  /*37f0*/  NOP ;  /* 0x0000000000007918 */ /* 0x000fe20000000000 */
[----:B------:R-:W-:-:S10]  /*3800*/  UMOV UR6, 0x400 ;  /* 0x0000040000067882 */ /* 0x000fd40000000000 */
[----:B------:R-:W-:Y:S02]  /*3810*/  ULEA UR5, UR7, UR4, 0x18 ;  /* 0x0000000407057291 */ /* 0x000fe4000f8ec0ff */
[----:B------:R-:W-:-:S07]  /*3820*/  ULEA UR6, UR7, UR6, 0x18 ;  /* 0x0000000607067291 */ /* 0x000fce000f8ec0ff */
[----:B------:R-:W2:Y:S02]  /*3830*/  LDS.U8 R5, [UR5+0x1c] ;  /* 0x00001c05ff057984 */ /* 0x000ea40008000000 */
[----:B--2---:R-:W-:-:S13]  /*3840*/  ISETP.NE.AND P0, PT, R5, RZ, PT ;  /* 0x000000ff0500720c */ /* 0x004fda0003f05270 */
[----:B------:R-:W-:Y:S05]  /*3850*/  @P0 BRA `(.L_x_59) ;  /* 0x0000000400180947 */ /* 0x000fea0003800000 */
[----:B------:R-:W-:Y:S01]  /*3860*/  R2UR UR4, R2 ;  /* 0x00000000020472ca */ /* 0x000fe200000e0000 */
[----:B------:R-:W-:-:S12]  /*3870*/  UIADD3 UR7, UPT, UPT, UR5, 0x8, URZ ;  /* 0x0000000805077890 */ /* 0x000fd8000fffe0ff */
[----:B------:R-:W-:-:S09]  /*3880*/  UISETP.NE.U32.AND UP1, UPT, UR4, 0x1, UPT ;  /* 0x000000010400788c */ /* 0x000fd2000bf25070 */
[----:B------:R-:W-:Y:S05]  /*3890*/  BRA.U !UP1, `(.L_x_60) ;  /* 0x0000000109a47547 */ /* 0x000fea000b800000 */
[----:B------:R-:W-:Y:S01]  /*38a0*/  ELECT P0, URZ, PT ;  /* 0x0000000000ff782f */ /* 0x000fe20003800000 */
[----:B------:R-:W-:-:S12]  /*38b0*/  BSSY B0, `(.L_x_60) ;  /* 0x0000027000007945 */ /* 0x000fd80003800000 */
[----:B------:R-:W-:Y:S05]  /*38c0*/  @!P0 BRA `(.L_x_61) ;  /* 0x0000000000948947 */ /* 0x000fea0003800000 */
[----:B------:R-:W-:-:S05]  /*38d0*/  UMOV UR4, 0x10 ;  /* 0x0000001000047882 */ /* 0x000fca0000000000 */
[----:B------:R-:W-:Y:S04]  /*38e0*/  DEPBAR.LE SB2, 0x36 ;  /* 0x0000ad800000791a */ /* 0x000fe80000000000 */
[----:B------:R-:W2:Y:S02]  /*38f0*/  UTCATOMSWS.2CTA.FIND_AND_SET.ALIGN UP0, UR4, UR4 ;  /* 0x00000004000475e3 */ /* 0x000ea40008200800 */
[----:B--2---:R-:W-:Y:S01]  /*3900*/  MOV R12, UR4 ;  /* 0x00000004000c7c02 */ /* 0x004fe20008000f00 */
[----:B------:R-:W-:Y:S06]  /*3910*/  BRA.U UP0, `(.L_x_62) ;  /* 0x0000000100187547 */ /* 0x000fec000b800000 */
.L_x_63:
[----:B------:R-:W-:Y:S05]  /*3920*/  NANOSLEEP 0x64 ;  /* 0x000000640000795d */ /* 0x000fea0003800000 */
[----:B------:R-:W-:-:S05]  /*3930*/  UMOV UR4, 0x10 ;  /* 0x0000001000047882 */ /* 0x000fca0000000000 */
[----:B------:R-:W-:Y:S04]  /*3940*/  DEPBAR.LE SB2, 0x36 ;  /* 0x0000ad800000791a */ /* 0x000fe80000000000 */
[----:B------:R-:W2:Y:S02]  /*3950*/  UTCATOMSWS.2CTA.FIND_AND_SET.ALIGN UP0, UR4, UR4 ;  /* 0x00000004000475e3 */ /* 0x000ea40008200800 */
[----:B--2---:R-:W-:Y:S01]  /*3960*/  MOV R12, UR4 ;  /* 0x00000004000c7c02 */ /* 0x004fe20008000f00 */
[----:B------:R-:W-:Y:S05]  /*3970*/  BRA.U !UP0, `(.L_x_63) ;  /* 0xfffffffd08e87547 */ /* 0x000fea000b83ffff */
.L_x_62:
[----:B------:R-:W2:Y:S01]  /*3980*/  LDS R8, [UR5+0x10] ;  /* 0x00001005ff087984 */ /* 0x000ea20008000800 */
[----:B------:R-:W-:Y:S01]  /*3990*/  R2UR UR4, R0 ;  /* 0x00000000000472ca */ /* 0x000fe200000e0000 */
[----:B------:R-:W-:-:S04]  /*39a0*/  IMAD.U32 R5, RZ, RZ, UR6 ;  /* 0x00000006ff057e24 */ /* 0x000fc8000f8e00ff */
[----:B------:R-:W-:-:S08]  /*39b0*/  VIADD R5, R5, 0x130 ;  /* 0x0000013005057836 */ /* 0x000fd00000000000 */
[----:B------:R-:W-:Y:S02]  /*39c0*/  MOV R6, UR4 ;  /* 0x0000000400067c02 */ /* 0x000fe40008000f00 */
[----:B--2---:R-:W-:-:S04]  /*39d0*/  SHF.L.U32 R8, R8, 0x1f, RZ ;  /* 0x0000001f08087819 */ /* 0x004fc800000006ff */
[----:B------:R-:W2:Y:S02]  /*39e0*/  SYNCS.PHASECHK.TRANS64.TRYWAIT P0, [UR5+0x8], R8 ;  /* 0x00000808ff0075a7 */ /* 0x000ea40008001105 */
[----:B--2---:R-:W-:Y:S05]  /*39f0*/  @P0 BRA `(.L_x_64) ;  /* 0x0000000000080947 */ /* 0x004fea0003800000 */
[----:B------:R-:W2:Y:S02]  /*3a00*/  SYNCS.PHASECHK.TRANS64.TRYWAIT P0, [UR5+0x8], R8 ;  /* 0x00000808ff0075a7 */ /* 0x000ea40008001105 */
[----:B--2---:R-:W-:Y:S05]  /*3a10*/  @!P0 BRA `(.L_x_65) ;  /* 0x0000005c00fc8947 */ /* 0x004fea0003800000 */
.L_x_64:
[----:B------:R-:W-:Y:S01]  /*3a20*/  R2UR UR4, R0 ;  /* 0x00000000000472ca */ /* 0x000fe200000e0000 */
[----:B------:R-:W-:Y:S01]  /*3a30*/  IMAD.MOV.U32 R10, RZ, RZ, 0xffff ;  /* 0x0000ffffff0a7424 */ /* 0x000fe200078e00ff */
[----:B------:R-:W-:Y:S01]  /*3a40*/  PRMT R6, R6, 0x654, R5 ;  /* 0x0000065406067816 */ /* 0x000fe20000000005 */
[----:B------:R-:W-:Y:S02]  /*3a50*/  HFMA2 R5, -RZ, RZ, 0, 5.9604644775390625e-08 ;  /* 0x00000001ff057431 */ /* 0x000fe400000001ff */
[----:B--2---:R-:W-:Y:S02]  /*3a60*/  IMAD.MOV.U32 R8, RZ, RZ, 0x4 ;  /* 0x00000004ff087424 */ /* 0x004fe400078e00ff */
[----:B------:R-:W-:Y:S01]  /*3a70*/  IMAD.SHL.U32 R11, R12, 0x20, RZ ;  /* 0x000000200c0b7824 */ /* 0x000fe200078e00ff */
[----:B------:R-:W-:-:S05]  /*3a80*/  SHF.L.U32 R10, R10, R12, RZ ;  /* 0x0000000c0a0a7219 */ /* 0x000fca00000006ff */
[----:B------:R-:W-:Y:S01]  /*3a90*/  UPRMT UR4, UR4, 0x654, UR7 ;  /* 0x0000065404047896 */ /* 0x000fe20008000007 */
[----:B------:R-:W-:-:S05]  /*3aa0*/  SHF.L.U32 R9, R5, R12, RZ ;  /* 0x0000000c05097219 */ /* 0x000fca00000006ff */
[----:B------:R-:W-:-:S03]  /*3ab0*/  MOV R7, UR4 ;  /* 0x0000000400077c02 */ /* 0x000fc60008000f00 */
[----:B------:R2:W-:Y:S01]  /*3ac0*/  SYNCS.ARRIVE.TRANS64.RED RZ, [UR4], R8 ;  /* 0x00000008ffff79a7 */ /* 0x0005e20008000404 */
[----:B------:R2:W-:Y:S04]  /*3ad0*/  STS [UR6+0x130], R11 ;  /* 0x0001300bff007988 */ /* 0x0005e80008000806 */
[----:B------:R2:W-:Y:S04]  /*3ae0*/  STAS [R6.64], R12 ;  /* 0x0000000c06007dbd */ /* 0x0005e8000c0008ff */
[----:B------:R2:W-:Y:S04]  /*3af0*/  ATOMS.OR RZ, [UR5+0x14], R10 ;  /* 0x0000140affff798c */ /* 0x0005e8000b000005 */
[----:B------:R2:W-:Y:S04]  /*3b00*/  ATOMS.OR RZ, [UR5+0x18], R9 ;  /* 0x00001809ffff798c */ /* 0x0005e8000b000005 */
[----:B------:R2:W-:Y:S02]  /*3b10*/  ATOMS.XOR RZ, [UR5+0x10], R5 ;  /* 0x00001005ffff798c */ /* 0x0005e4000b800005 */
.L_x_61:
[----:B-1----:R-:W-:Y:S05]  /*3b20*/  BSYNC B0 ;  /* 0x0000000000007941 */ /* 0x002fea0003800000 */
.L_x_60:
[----:B------:R-:W-:Y:S05]  /*3b30*/  BRA.U UP1, `(.L_x_66) ;  /* 0x0000000101707547 */ /* 0x000fea000b800000 */
[----:B------:R-:W-:-:S03]  /*3b40*/  UMOV UR4, 0xffffffff ;  /* 0xffffffff00047882 */ /* 0x000fc60000000000 */
[----:B------:R-:W-:Y:S05]  /*3b50*/  BRA.DIV UR4, `(.L_x_67) ;  /* 0x0000005e04c47947 */ /* 0x000fea000b800000 */
[----:B------:R-:W-:-:S13]  /*3b60*/  ELECT P0, URZ, PT ;  /* 0x0000000000ff782f */ /* 0x000fda0003800000 */
.L_x_167:
[----:B------:R-:W-:Y:S05]  /*3b70*/  @!P0 BRA `(.L_x_66) ;  /* 0x0000000000608947 */ /* 0x000fea0003800000 */
[----:B--2---:R-:W2:Y:S02]  /*3b80*/  LDS R6, [UR5+0x10] ;  /* 0x00001005ff067984 */ /* 0x004ea40008000800 */
[----:B--2---:R-:W-:-:S04]  /*3b90*/  SHF.L.U32 R6, R6, 0x1f, RZ ;  /* 0x0000001f06067819 */ /* 0x004fc800000006ff */
[----:B------:R-:W2:Y:S02]  /*3ba0*/  SYNCS.PHASECHK.TRANS64.TRYWAIT P0, [UR5+0x8], R6 ;  /* 0x00000806ff0075a7 */ /* 0x000ea40008001105 */
[----:B--2---:R-:W-:Y:S05]  /*3bb0*/  @P0 BRA `(.L_x_68) ;  /* 0x0000000000080947 */ /* 0x004fea0003800000 */
[----:B------:R-:W2:Y:S02]  /*3bc0*/  SYNCS.PHASECHK.TRANS64.TRYWAIT P0, [UR5+0x8], R6 ;  /* 0x00000806ff0075a7 */ /* 0x000ea40008001105 */
[----:B--2---:R-:W-:Y:S05]  /*3bd0*/  @!P0 BRA `(.L_x_69) ;  /* 0x0000005c00c88947 */ /* 0x004fea0003800000 */
.L_x_68:
[----:B------:R-:W3:Y:S01]  /*3be0*/  LDS R8, [UR6+0x130] ;  /* 0x00013006ff087984 */ /* 0x000ee20008000800 */
[----:B------:R-:W-:Y:S01]  /*3bf0*/  R2UR UR4, R0 ;  /* 0x00000000000472ca */ /* 0x000fe200000e0000 */
[----:B--2---:R-:W-:Y:S02]  /*3c00*/  IMAD.MOV.U32 R6, RZ, RZ, 0xffff ;  /* 0x0000ffffff067424 */ /* 0x004fe400078e00ff */
[----:B------:R-:W-:-:S10]  /*3c10*/  IMAD.MOV.U32 R5, RZ, RZ, 0x1 ;  /* 0x00000001ff057424 */ /* 0x000fd400078e00ff */
[----:B------:R-:W-:Y:S01]  /*3c20*/  UPRMT UR4, UR4, 0x654, UR7 ;  /* 0x0000065404047896 */ /* 0x000fe20008000007 */
[----:B---3--:R-:W-:Y:S01]  /*3c30*/  IMAD.SHL.U32 R7, R8, 0x20, RZ ;  /* 0x0000002008077824 */ /* 0x008fe200078e00ff */
[-C--:B------:R-:W-:Y:S02]  /*3c40*/  SHF.L.U32 R6, R6, R8.reuse, RZ ;  /* 0x0000000806067219 */ /* 0x080fe400000006ff */
[----:B------:R-:W-:Y:S02]  /*3c50*/  SHF.L.U32 R8, R5, R8, RZ ;  /* 0x0000000805087219 */ /* 0x000fe400000006ff */
[----:B------:R3:W-:Y:S04]  /*3c60*/  STS [UR6+0x130], R7 ;  /* 0x00013007ff007988 */ /* 0x0007e80008000806 */
[----:B------:R3:W-:Y:S04]  /*3c70*/  ATOMS.OR RZ, [UR5+0x14], R6 ;  /* 0x00001406ffff798c */ /* 0x0007e8000b000005 */
[----:B------:R3:W-:Y:S01]  /*3c80*/  ATOMS.OR RZ, [UR5+0x18], R8 ;  /* 0x00001808ffff798c */ /* 0x0007e2000b000005 */
[----:B------:R-:W-:Y:S03]  /*3c90*/  SYNCS.ARRIVE.TRANS64.RED.A1T0 RZ, [UR4], RZ ;  /* 0x000000ffffff79a7 */ /* 0x000fe60008100404 */
[----:B------:R3:W-:Y:S01]  /*3ca0*/  ATOMS.XOR RZ, [UR5+0x10], R5 ;  /* 0x00001005ffff798c */ /* 0x0007e2000b800005 */
[----:B------:R-:W-:Y:S05]  /*3cb0*/  BRA `(.L_x_66) ;  /* 0x0000000000107947 */ /* 0x000fea0003800000 */
.L_x_59:
[----:B------:R-:W-:Y:S02]  /*3cc0*/  MOV R5, 0xffffffff ;  /* 0xffffffff00057802 */ /* 0x000fe40000000f00 */
[----:B------:R-:W-:-:S03]  /*3cd0*/  MOV R6, 0x3d00 ;  /* 0x00003d0000067802 */ /* 0x000fc60000000f00 */
[----:B------:R2:W-:Y:S04]  /*3ce0*/  STS [UR6+0x130], R5 ;  /* 0x00013005ff007988 */ /* 0x0005e80008000806 */
[----:B-12--5:R-:W-:Y:S05]  /*3cf0*/  CALL.REL.NOINC `($__internal_1_$__cuda_sm10x_tcgen05_guardrail_trap_phase_invalid_during_alloc) ;  /* 0x00000064009c7944 */ /* 0x026fea0003c00000 */
.L_x_66:
[----:B------:R-:W-:Y:S05]  /*3d00*/  WARPSYNC.ALL ;  /* 0x0000000000007948 */ /* 0x000fea0003800000 */
[----:B------:R-:W4:Y:S01]  /*3d10*/  S2UR UR4, SR_CgaCtaId ;  /* 0x00000000000479c3 */ /* 0x000f220000008800 */
[----:B------:R-:W-:Y:S01]  /*3d20*/  UMOV UR62, 0x400 ;  /* 0x00000400003e7882 */ /* 0x000fe20000000000 */
[----:B------:R-:W4:Y:S01]  /*3d30*/  LDCU UR7, c[0x0][0x38c] ;  /* 0x00007180ff0777ac */ /* 0x000f220008000800 */
[----:B------:R-:W-:Y:S01]  /*3d40*/  LOP3.LUT R3, R3, 0xffff, RZ, 0xc0, !PT ;  /* 0x0000ffff03037812 */ /* 0x000fe200078ec0ff */
[----:B--2---:R-:W-:Y:S01]  /*3d50*/  IMAD.MOV.U32 R11, RZ, RZ, 0x1 ;  /* 0x00000001ff0b7424 */ /* 0x004fe200078e00ff */
[----:B------:R-:W-:Y:S01]  /*3d60*/  R2UR UR5, R2 ;  /* 0x00000000020572ca */ /* 0x000fe200000e0000 */
[----:B------:R-:W-:Y:S01]  /*3d70*/  IMAD.MOV.U32 R10, RZ, RZ, RZ ;  /* 0x000000ffff0a7224 */ /* 0x000fe200078e00ff */
[----:B------:R-:W-:-:S02]  /*3d80*/  LOP3.LUT R4, R4, 0xffff, RZ, 0xc0, !PT ;  /* 0x0000ffff04047812 */ /* 0x000fc400078ec0ff */
[----:B---3--:R-:W-:Y:S01]  /*3d90*/  CS2R R8, SRZ ;  /* 0x0000000000087805 */ /* 0x008fe2000001ff00 */
[----:B------:R-:W-:Y:S01]  /*3da0*/  UMOV UR9, URZ ;  /* 0x000000ff00097c82 */ /* 0x000fe20008000000 */
[----:B-1----:R-:W-:Y:S01]  /*3db0*/  UMOV UR60, URZ ;  /* 0x000000ff003c7c82 */ /* 0x002fe20008000000 */
[----:B------:R-:W-:Y:S01]  /*3dc0*/  R2UR UR65, R4 ;  /* 0x00000000044172ca */ /* 0x000fe200000e0000 */
[----:B------:R-:W-:Y:S01]  /*3dd0*/  UMOV UR76, 0x0 ;  /* 0x00000000004c7882 */ /* 0x000fe20000000000 */
[----:B------:R-:W-:Y:S01]  /*3de0*/  UMOV UR77, 0x8200910 ;  /* 0x08200910004d7882 */ /* 0x000fe20000000000 */
[----:B------:R-:W-:Y:S01]  /*3df0*/  UMOV UR74, 0x0 ;  /* 0x00000000004a7882 */ /* 0x000fe20000000000 */
[----:B------:R-:W-:Y:S01]  /*3e00*/  UMOV UR75, 0x8200910 ;  /* 0x08200910004b7882 */ /* 0x000fe20000000000 */
[----:B------:R-:W-:Y:S01]  /*3e10*/  UMOV UR72, 0x0 ;  /* 0x0000000000487882 */ /* 0x000fe20000000000 */
[----:B------:R-:W-:Y:S01]  /*3e20*/  UMOV UR73, 0x8200910 ;  /* 0x0820091000497882 */ /* 0x000fe20000000000 */
[----:B------:R-:W-:-:S02]  /*3e30*/  UISETP.NE.AND UP3, UPT, UR5, URZ, UPT ;  /* 0x000000ff0500728c */ /* 0x000fc4000bf65270 */
[----:B----4-:R-:W-:Y:S01]  /*3e40*/  UIADD3 UR7, UPT, UPT, UR7, 0x7f, URZ ;  /* 0x0000007f07077890 */ /* 0x010fe2000fffe0ff */
[----:B------:R-:W-:Y:S01]  /*3e50*/  UMOV UR70, 0x0 ;  /* 0x0000000000467882 */ /* 0x000fe20000000000 */
[----:B------:R-:W-:Y:S01]  /*3e60*/  UMOV UR71, 0x8200910 ;  /* 0x0820091000477882 */ /* 0x000fe20000000000 */
[----:B------:R-:W-:Y:S01]  /*3e70*/  ULEA UR62, UR4, UR62, 0x18 ;  /* 0x0000003e043e7291 */ /* 0x000fe2000f8ec0ff */
[----:B------:R-:W-:Y:S02]  /*3e80*/  UMOV UR68, 0x0 ;  /* 0x0000000000447882 */ /* 0x000fe40000000000 */
[----:B------:R-:W-:Y:S01]  /*3e90*/  UMOV UR4, URZ ;  /* 0x000000ff00047c82 */ /* 0x000fe20008000000 */
[----:B------:R-:W-:Y:S01]  /*3ea0*/  UIADD3 UR6, UPT, UPT, UR62, 0x8400, URZ ;  /* 0x000084003e067890 */ /* 0x000fe2000fffe0ff */
[----:B------:R-:W-:Y:S01]  /*3eb0*/  IMAD.U32 R14, RZ, RZ, UR4 ;  /* 0x00000004ff0e7e24 */ /* 0x000fe2000f8e00ff */
[----:B------:R-:W-:Y:S02]  /*3ec0*/  USHF.R.S32.HI UR4, URZ, 0x1f, UR7 ;  /* 0x0000001fff047899 */ /* 0x000fe40008011407 */
[----:B------:R-:W-:-:S02]  /*3ed0*/  UIADD3 UR5, UPT, UPT, UR62, 0x20400, URZ ;  /* 0x000204003e057890 */ /* 0x000fc4000fffe0ff */
[----:B------:R-:W-:Y:S02]  /*3ee0*/  ULEA.HI UR4, UR4, UR7, URZ, 0x7 ;  /* 0x0000000704047291 */ /* 0x000fe4000f8f38ff */
[----:B------:R-:W-:Y:S02]  /*3ef0*/  USHF.R.U32.HI UR6, URZ, 0x4, UR6 ;  /* 0x00000004ff067899 */ /* 0x000fe40008011606 */
[----:B------:R-:W-:Y:S02]  /*3f00*/  USHF.R.S32.HI UR8, URZ, 0x7, UR4 ;  /* 0x00000007ff087899 */ /* 0x000fe40008011404 */
[----:B------:R-:W-:Y:S01]  /*3f10*/  USHF.R.U32.HI UR5, URZ, 0x4, UR5 ;  /* 0x00000004ff057899 */ /* 0x000fe20008011605 */
[----:B------:R-:W-:Y:S01]  /*3f20*/  R2UR UR4, R3 ;  /* 0x00000000030472ca */ /* 0x000fe200000e0000 */
[----:B------:R-:W-:Y:S02]  /*3f30*/  UISETP.LT.AND UP0, UPT, UR8, 0x1, UPT ;  /* 0x000000010800788c */ /* 0x000fe4000bf01270 */
[----:B------:R-:W-:Y:S01]  /*3f40*/  ULOP3.LUT UR6, UR6, 0x3fff, URZ, 0xc0, !UPT ;  /* 0x00003fff06067892 */ /* 0x000fe2000f8ec0ff */
[----:B------:R-:W-:Y:S01]  /*3f50*/  IMAD.U32 R12, RZ, RZ, UR8 ;  /* 0x00000008ff0c7e24 */ /* 0x000fe2000f8e00ff */
[----:B------:R-:W-:-:S02]  /*3f60*/  ULOP3.LUT UR67, UR5, 0x3fff, URZ, 0xc0, !UPT ;  /* 0x00003fff05437892 */ /* 0x000fc4000f8ec0ff */
[----:B------:R-:W-:Y:S02]  /*3f70*/  ULOP3.LUT UR66, UR6, 0x10000, URZ, 0xfc, !UPT ;  /* 0x0001000006427892 */ /* 0x000fe4000f8efcff */
[----:B------:R-:W-:Y:S01]  /*3f80*/  ULOP3.LUT UR67, UR67, 0x10000, URZ, 0xfc, !UPT ;  /* 0x0001000043437892 */ /* 0x000fe2000f8efcff */
[----:B------:R-:W-:-:S03]  /*3f90*/  UMOV UR69, 0x8200910 ;  /* 0x0820091000457882 */ /* 0x000fc60000000000 */
[----:B------:R-:W-:Y:S01]  /*3fa0*/  IMAD.U32 R13, RZ, RZ, UR4 ;  /* 0x00000004ff0d7e24 */ /* 0x000fe2000f8e00ff */
[----:B------:R-:W-:Y:S01]  /*3fb0*/  NOP ;  /* 0x0000000000007918 */ /* 0x000fe20000000000 */
[----:B------:R-:W-:Y:S06]  /*3fc0*/  BAR.ARV 0x6, 0xa0 ;  /* 0x0182800000007b1d */ /* 0x000fec0000002000 */
[----:B------:R-:W1:Y:S02]  /*3fd0*/  LDS R5, [UR62+0x130] ;  /* 0x0001303eff057984 */ /* 0x000e640008000800 */
[----:B-1----:R-:W-:-:S13]  /*3fe0*/  R2UR UR4, R5 ;  /* 0x00000000050472ca */ /* 0x002fda00000e0000 */
[----:B------:R-:W-:Y:S01]  /*3ff0*/  IMAD.U32 R16, RZ, RZ, UR4 ;  /* 0x00000004ff107e24 */ /* 0x000fe2000f8e00ff */
[----:B------:R-:W-:-:S06]  /*4000*/  USEL UR4, UR8, 0x1, !UP0 ;  /* 0x0000000108047887 */ /* 0x000fcc000c000000 */
[----:B------:R-:W-:-:S07]  /*4010*/  IMAD.U32 R15, RZ, RZ, UR4 ;  /* 0x00000004ff0f7e24 */ /* 0x000fce000f8e00ff */
.L_x_77:
[C---:B------:R-:W-:Y:S02]  /*4020*/  LEA R3, R10.reuse, UR62, 0x3 ;  /* 0x0000003e0a037c11 */ /* 0x040fe4000f8e18ff */
[----:B------:R-:W-:Y:S02]  /*4030*/  SHF.L.U32 R4, R9, 0x1f, RZ ;  /* 0x0000001f09047819 */ /* 0x000fe400000006ff */
[----:B------:R-:W-:Y:S02]  /*4040*/  LEA R5, R10, UR62, 0x4 ;  /* 0x0000003e0a057c11 */ /* 0x000fe4000f8e20ff */
[----:B------:R-:W1:Y:S02]  /*4050*/  SYNCS.PHASECHK.TRANS64.TRYWAIT P0, [R3+URZ+0x80], R4 ;  /* 0x00008004030075a7 */ /* 0x000e6400080011ff */
[----:B-1----:R-:W-:Y:S05]  /*4060*/  @!P0 BRA `(.L_x_70) ;  /* 0x0000005800bc8947 */ /* 0x002fea0003800000 */
.L_x_168:
[----:B-1----:R-:W1:Y:S01]  /*4070*/  LDS.128 R4, [R5+0x110] ;  /* 0x0001100005047984 */ /* 0x002e620000000c00 */
[----:B------:R-:W-:Y:S02]  /*4080*/  VIADD R3, R3, 0x90 ;  /* 0x0000009003037836 */ /* 0x000fe40000000000 */
[----:B------:R-:W-:Y:S01]  /*4090*/  VIADD R10, R10, 0x1 ;  /* 0x000000010a0a7836 */ /* 0x000fe20000000000 */
[----:B------:R-:W-:Y:S01]  /*40a0*/  @!PT LDS RZ, [RZ] ;  /* 0x00000000fffff984 */ /* 0x000fe20000000800 */
[----:B------:R-:W-:Y:S01]  /*40b0*/  @!PT LDS RZ, [RZ] ;  /* 0x00000000fffff984 */ /* 0x000fe20000000800 */
[----:B------:R-:W-:Y:S01]  /*40c0*/  @!PT LDS RZ, [RZ] ;  /* 0x00000000fffff984 */ /* 0x000fe20000000800 */
[----:B------:R-:W-:Y:S01]  /*40d0*/  @!PT LDS RZ, [RZ] ;  /* 0x00000000fffff984 */ /* 0x000fe20000000800 */
[----:B------:R2:W-:Y:S06]  /*40e0*/  MEMBAR.ALL.CTA ;  /* 0x0000000000007992 */ /* 0x0005ec0000008000 */
[----:B--2---:R-:W2:Y:S01]  /*40f0*/  FENCE.VIEW.ASYNC.S ;  /* 0x00000000000073c6 */ /* 0x004ea20000000000 */
[----:B------:R-:W-:-:S04]  /*4100*/  PRMT R3, RZ, 0x654, R3 ;  /* 0x00000654ff037816 */ /* 0x000fc80000000003 */
[----:B--2---:R2:W-:Y:S01]  /*4110*/  SYNCS.ARRIVE.TRANS64.RED.A1T0 RZ, [R3+URZ], RZ ;  /* 0x000000ff03ff79a7 */ /* 0x0045e200081004ff */
[----:B-1----:R-:W-:Y:S01]  /*4120*/  LOP3.LUT P1, RZ, R6, 0x1, RZ, 0xc0, !PT ;  /* 0x0000000106ff7812 */ /* 0x002fe2000782c0ff */
[----:B--2---:R-:W-:-:S12]  /*4130*/  BRA.U UP3, `(.L_x_71) ;  /* 0x00000009032c7547 */ /* 0x004fd8000b800000 */
[----:B------:R-:W1:Y:S01]  /*4140*/  LDCU UR4, c[0x0][0x38c] ;  /* 0x00007180ff0477ac */ /* 0x000e620008000800 */
[----:B------:R-:W-:Y:S02]  /*4150*/  R2UR UR5, R14 ;  /* 0x000000000e0572ca */ /* 0x000fe400000e0000 */
[----:B------:R-:W-:Y:S02]  /*4160*/  PLOP3.LUT P2, PT, PT, PT, PT, 0x80, 0x8 ;  /* 0x000000000008781c */ /* 0x000fe40003f4f070 */
[----:B------:R-:W-:Y:S02]  /*4170*/  SHF.L.U32 R5, R11, 0x1f, RZ ;  /* 0x0000001f0b057819 */ /* 0x000fe400000006ff */
[----:B------:R-:W-:-:S07]  /*4180*/  R2UR UR6, R16 ;  /* 0x00000000100672ca */ /* 0x000fce00000e0000 */
[----:B------:R-:W-:Y:S02]  /*4190*/  ULEA UR7, UR5, UR62, 0x3 ;  /* 0x0000003e05077291 */ /* 0x000fe4000f8e18ff */
[----:B-1----:R-:W-:-:S04]  /*41a0*/  UISETP.GE.AND UP0, UPT, UR4, 0x1, UPT ;  /* 0x000000010400788c */ /* 0x002fc8000bf06270 */
[----:B------:R-:W-:Y:S01]  /*41b0*/  IMAD.U32 R4, RZ, RZ, UR7 ;  /* 0x00000007ff047e24 */ /* 0x000fe2000f8e00ff */
[----:B------:R-:W-:Y:S01]  /*41c0*/  ULEA UR8, UR5, UR6, 0x6 ;  /* 0x0000000605087291 */ /* 0x000fe2000f8e30ff */
[----:B------:R-:W-:-:S05]  /*41d0*/  PLOP3.LUT P0, PT, PT, PT, UP0, 0x80, 0x8 ;  /* 0x000000000008781c */ /* 0x000fca0003f0f008 */
[----:B------:R-:W-:-:S08]  /*41e0*/  @UP0 ULEA UR4, UR9, UR62, 0x3 ;  /* 0x0000003e09040291 */ /* 0x000fd0000f8e18ff */
[----:B------:R-:W-:-:S04]  /*41f0*/  @P0 SHF.L.U32 R3, R8, 0x1f, RZ ;  /* 0x0000001f08030819 */ /* 0x000fc800000006ff */
[----:B------:R1:W2:Y:S01]  /*4200*/  @P0 SYNCS.PHASECHK.TRANS64.TRYWAIT P2, [UR4], R3 ;  /* 0x00000003ff0005a7 */ /* 0x0002a20008041104 */
[----:B------:R-:W3:Y:S02]  /*4210*/  SYNCS.PHASECHK.TRANS64.TRYWAIT P0, [UR7+0xc0], R5 ;  /* 0x0000c005ff0075a7 */ /* 0x000ee40008001107 */
[----:B-123--:R-:W-:Y:S05]  /*4220*/  @!P0 BRA `(.L_x_72) ;  /* 0x0000005800608947 */ /* 0x00efea0003800000 */
.L_x_170:
[----:B------:R-:W-:Y:S01]  /*4230*/  UMOV UR64, UR60 ;  /* 0x0000003c00407c82 */ /* 0x000fe20008000000 */
[----:B------:R-:W-:Y:S05]  /*4240*/  BRA.U !UP0, `(.L_x_73) ;  /* 0x0000000508d07547 */ /* 0x000fea000b800000 */
[----:B------:R-:W-:Y:S01]  /*4250*/  R2UR UR4, R15 ;  /* 0x000000000f0472ca */ /* 0x000fe200000e0000 */
[----:B------:R-:W-:Y:S01]  /*4260*/  UPLOP3.LUT UP2, UPT, UPT, UPT, UPT, 0x40, 0x4 ;  /* 0x000000000004789c */ /* 0x000fe20003f4e870 */
[----:B------:R-:W-:Y:S01]  /*4270*/  R2UR UR61, R12 ;  /* 0x000000000c3d72ca */ /* 0x000fe200000e0000 */
[----:B------:R-:W-:-:S10]  /*4280*/  UMOV UR7, UR9 ;  /* 0x0000000900077c82 */ /* 0x000fd40008000000 */
[----:B------:R-:W-:-:S12]  /*4290*/  UIADD3 UR64, UPT, UPT, UR4, UR60, URZ ;  /* 0x0000003c04407290 */ /* 0x000fd8000fffe0ff */
.L_x_76:
[----:B--2---:R-:W-:Y:S01]  /*42a0*/  ULEA UR5, UR7, UR62, 0x3 ;  /* 0x0000003e07057291 */ /* 0x004fe2000f8e18ff */
[----:B------:R-:W-:Y:S11]  /*42b0*/  @P2 BRA `(.L_x_74) ;  /* 0x00000000000c2947 */ /* 0x000ff60003800000 */
[----:B-1----:R-:W-:Y:S04]  /*42c0*/  SHF.L.U32 R5, R8, 0x1f, RZ ;  /* 0x0000001f08057819 */ /* 0x002fe800000006ff */
[----:B------:R-:W1:Y:S02]  /*42d0*/  SYNCS.PHASECHK.TRANS64.TRYWAIT P0, [UR5], R5 ;  /* 0x00000005ff0075a7 */ /* 0x000e640008001105 */
[----:B-1----:R-:W-:Y:S05]  /*42e0*/  @!P0 BRA `(.L_x_75) ;  /* 0x00000058004c8947 */ /* 0x002fea0003800000 */
.L_x_74:
[----:B------:R-:W-:Y:S01]  /*42f0*/  UISETP.NE.AND UP0, UPT, UR61, 0x1, UPT ;  /* 0x000000013d00788c */ /* 0x000fe2000bf05270 */
[----:B------:R-:W-:Y:S01]  /*4300*/  PLOP3.LUT P2, PT, PT, PT, PT, 0x80, 0x8 ;  /* 0x000000000008781c */ /* 0x000fe20003f4f070 */
[----:B------:R-:W-:Y:S01]  /*4310*/  UIADD3 UR9, UPT, UPT, UR7, 0x1, URZ ;  /* 0x0000000107097890 */ /* 0x000fe2000fffe0ff */
[----:B------:R-:W-:Y:S01]  /*4320*/  MOV.SPILL R6, UR65 ;  /* 0x0000004100067c02 */ /* 0x000fe20009000f00 */
[----:B------:R-:W-:Y:S01]  /*4330*/  UIADD3 UR63, UPT, UPT, UR5, 0x18, URZ ;  /* 0x00000018053f7890 */ /* 0x000fe2000fffe0ff */
[----:B-1----:R-:W-:Y:S01]  /*4340*/  MOV.SPILL R5, UR64 ;  /* 0x0000004000057c02 */ /* 0x002fe20009000f00 */
[----:B------:R-:W-:Y:S01]  /*4350*/  UISETP.NE.AND UP1, UPT, UR9, 0x3, UPT ;  /* 0x000000030900788c */ /* 0x000fe2000bf25270 */
[----:B------:R-:W-:Y:S01]  /*4360*/  PLOP3.LUT P0, PT, PT, PT, UP0, 0x80, 0x8 ;  /* 0x000000000008781c */ /* 0x000fe20003f0f008 */
[----:B------:R-:W-:Y:S02]  /*4370*/  ULEA UR6, UR7, UR67, 0xb ;  /* 0x0000004307067291 */ /* 0x000fe4000f8e58ff */
[----:B------:R-:W-:Y:S02]  /*4380*/  USEL UR5, URZ, 0x1, UP1 ;  /* 0x00000001ff057887 */ /* 0x000fe40008800000 */
[----:B------:R-:W-:Y:S02]  /*4390*/  USEL UR9, UR9, URZ, UP1 ;  /* 0x000000ff09097287 */ /* 0x000fe40008800000 */
[----:B------:R-:W-:Y:S02]  /*43a0*/  ULEA UR4, UR7, UR66, 0xb ;  /* 0x0000004207047291 */ /* 0x000fe4000f8e58ff */
[----:B------:R-:W-:Y:S01]  /*43b0*/  @UP0 ULEA UR7, UR9, UR62, 0x3 ;  /* 0x0000003e09070291 */ /* 0x000fe2000f8e18ff */
[----:B------:R-:W-:Y:S01]  /*43c0*/  LOP3.LUT R8, R8, UR5, RZ, 0x3c, !PT ;  /* 0x0000000508087c12 */ /* 0x000fe2000f8e3cff */
[----:B------:R-:W-:Y:S02]  /*43d0*/  UIADD3 UR20, UPT, UPT, UR6, 0x2, URZ ;  /* 0x0000000206147890 */ /* 0x000fe4000fffe0ff */
[----:B------:R-:W-:Y:S01]  /*43e0*/  UIADD3 UR18, UPT, UPT, UR4, 0x2, URZ ;  /* 0x0000000204127890 */ /* 0x000fe2000fffe0ff */
[----:B------:R-:W-:Y:S01]  /*43f0*/  @P0 SHF.L.U32 R3, R8, 0x1f, RZ ;  /* 0x0000001f08030819 */ /* 0x000fe200000006ff */
[----:B------:R-:W-:Y:S02]  /*4400*/  UIADD3 UR16, UPT, UPT, UR6, 0x4, URZ ;  /* 0x0000000406107890 */ /* 0x000fe4000fffe0ff */
[----:B------:R-:W-:Y:S01]  /*4410*/  UIADD3 UR10, UPT, UPT, UR4, 0x4, URZ ;  /* 0x00000004040a7890 */ /* 0x000fe2000fffe0ff */
[----:B------:R2:W3:Y:S01]  /*4420*/  @P0 SYNCS.PHASECHK.TRANS64.TRYWAIT P2, [UR7], R3 ;  /* 0x00000003ff0005a7 */ /* 0x0004e20008041107 */
[----:B------:R-:W-:Y:S02]  /*4430*/  UIADD3 UR14, UPT, UPT, UR6, 0x6, URZ ;  /* 0x00000006060e7890 */ /* 0x000fe4000fffe0ff */
        /* <DEDUP_REMOVED lines=21> */
[----:B------:R-:W-:Y:S01]  /*4590*/  UIADD3 UR61, UPT, UPT, UR61, -0x1, URZ ;  /* 0xffffffff3d3d7890 */ /* 0x000fe2000fffe0ff */
[----:B------:R-:W-:Y:S01]  /*45a0*/  UMOV UR7, 0x40004040 ;  /* 0x4000404000077882 */ /* 0x000fe20000000000 */
[----:B------:R-:W-:Y:S01]  /*45b0*/  UMOV UR64, 0x0 ;  /* 0x0000000000407882 */ /* 0x000fe20000000000 */
[----:B------:R-:W-:Y:S01]  /*45c0*/  UMOV UR65, 0x8200910 ;  /* 0x0820091000417882 */ /* 0x000fe20000000000 */
[----:B------:R-:W-:Y:S01]  /*45d0*/  UMOV UR5, 0x40004040 ;  /* 0x4000404000057882 */ /* 0x000fe20000000000 */
[----:B------:R-:W-:Y:S01]  /*45e0*/  UMOV UR21, 0x40004040 ;  /* 0x4000404000157882 */ /* 0x000fe20000000000 */
[----:B------:R1:W-:Y:S01]  /*45f0*/  UTCHMMA.2CTA gdesc[UR4], gdesc[UR6], tmem[UR8], tmem[UR64], idesc[UR65], UP2 ;  /* 0x00ff4006040075ea */ /* 0x0003e20009200008 */
[----:B------:R-:W-:Y:S01]  /*4600*/  UPLOP3.LUT UP2, UPT, UPT, UPT, UPT, 0x80, 0x8 ;  /* 0x000000000008789c */ /* 0x000fe20003f4f070 */
[----:B------:R-:W-:Y:S01]  /*4610*/  UMOV UR19, 0x40004040 ;  /* 0x4000404000137882 */ /* 0x000fe20000000000 */
[----:B------:R-:W-:Y:S01]  /*4620*/  UMOV UR17, 0x40004040 ;  /* 0x4000404000117882 */ /* 0x000fe20000000000 */
[----:B------:R4:W-:Y:S01]  /*4630*/  UTCHMMA.2CTA gdesc[UR18], gdesc[UR20], tmem[UR8], tmem[UR64], idesc[UR65], UPT ;  /* 0x00ff4014120075ea */ /* 0x0009e2000ba00008 */
        /* <DEDUP_REMOVED lines=19> */
[----:B-1----:R-:W-:Y:S01]  /*4770*/  UMOV UR7, 0x8200910 ;  /* 0x0820091000077882 */ /* 0x002fe20000000000 */
[----:B------:R-:W-:Y:S01]  /*4780*/  UMOV UR35, 0x40004040 ;  /* 0x4000404000237882 */ /* 0x000fe20000000000 */
[----:B------:R-:W-:Y:S01]  /*4790*/  UMOV UR33, 0x40004040 ;  /* 0x4000404000217882 */ /* 0x000fe20000000000 */
[----:B------:R-:W-:Y:S01]  /*47a0*/  UMOV UR27, 0x40004040 ;  /* 0x40004040001b7882 */ /* 0x000fe20000000000 */
[----:B------:R-:W-:Y:S01]  /*47b0*/  UMOV UR25, 0x40004040 ;  /* 0x4000404000197882 */ /* 0x000fe20000000000 */
[----:B----4-:R-:W-:Y:S02]  /*47c0*/  UIADD3 UR20, UPT, UPT, UR4, 0x602, URZ ;  /* 0x0000060204147890 */ /* 0x010fe4000fffe0ff */
[----:B------:R-:W-:Y:S02]  /*47d0*/  UIADD3 UR18, UPT, UPT, UR6, 0x604, URZ ;  /* 0x0000060406127890 */ /* 0x000fe4000fffe0ff */
[----:B--2---:R-:W-:Y:S02]  /*47e0*/  UIADD3 UR16, UPT, UPT, UR4, 0x604, URZ ;  /* 0x0000060404107890 */ /* 0x004fe4000fffe0ff */
[----:B------:R-:W-:Y:S01]  /*47f0*/  UIADD3 UR10, UPT, UPT, UR6, 0x606, URZ ;  /* 0x00000606060a7890 */ /* 0x000fe2000fffe0ff */
[----:B------:R-:W-:Y:S01]  /*4800*/  R2UR.FILL UR65, R6 ;  /* 0x00000000064172ca */ /* 0x000fe200004e0000 */
[----:B------:R-:W-:Y:S01]  /*4810*/  UMOV UR14, 0x0 ;  /* 0x00000000000e7882 */ /* 0x000fe20000000000 */
[----:B------:R-:W-:Y:S01]  /*4820*/  UMOV UR15, 0x8200910 ;  /* 0x08200910000f7882 */ /* 0x000fe20000000000 */
[----:B------:R-:W-:Y:S01]  /*4830*/  UMOV UR12, 0x0 ;  /* 0x00000000000c7882 */ /* 0x000fe20000000000 */
[----:B------:R-:W-:Y:S01]  /*4840*/  UTCHMMA.2CTA gdesc[UR28], gdesc[UR30], tmem[UR8], tmem[UR14], idesc[UR15], UPT ;  /* 0x00ff0e1e1c0075ea */ /* 0x000fe2000ba00008 */
[----:B------:R-:W-:Y:S01]  /*4850*/  UTCHMMA.2CTA gdesc[UR56], gdesc[UR58], tmem[UR8], tmem[UR14], idesc[UR15], UPT ;  /* 0x00ff0e3a380075ea */ /* 0x000fe2000ba00008 */
[----:B------:R-:W-:Y:S01]  /*4860*/  UMOV UR13, 0x8200910 ;  /* 0x08200910000d7882 */ /* 0x000fe20000000000 */
[----:B------:R-:W-:Y:S01]  /*4870*/  UTCHMMA.2CTA gdesc[UR52], gdesc[UR54], tmem[UR8], tmem[UR14], idesc[UR15], UPT ;  /* 0x00ff0e36340075ea */ /* 0x000fe2000ba00008 */
[----:B------:R-:W-:Y:S01]  /*4880*/  UIADD3 UR4, UPT, UPT, UR4, 0x606, URZ ;  /* 0x0000060604047890 */ /* 0x000fe2000fffe0ff */
[----:B------:R-:W-:Y:S01]  /*4890*/  UTCHMMA.2CTA gdesc[UR48], gdesc[UR50], tmem[UR8], tmem[UR12], idesc[UR13], UPT ;  /* 0x00ff0c32300075ea */ /* 0x000fe2000ba00008 */
[----:B------:R-:W-:Y:S01]  /*48a0*/  UTCHMMA.2CTA gdesc[UR44], gdesc[UR46], tmem[UR8], tmem[UR12], idesc[UR13], UPT ;  /* 0x00ff0c2e2c0075ea */ /* 0x000fe2000ba00008 */
[----:B------:R-:W-:Y:S01]  /*48b0*/  UMOV UR6, 0x0 ;  /* 0x0000000000067882 */ /* 0x000fe20000000000 */
[----:B------:R-:W-:Y:S01]  /*48c0*/  UTCHMMA.2CTA gdesc[UR40], gdesc[UR42], tmem[UR8], tmem[UR12], idesc[UR13], UPT ;  /* 0x00ff0c2a280075ea */ /* 0x000fe2000ba00008 */
[----:B------:R1:W-:Y:S01]  /*48d0*/  UTCHMMA.2CTA gdesc[UR36], gdesc[UR38], tmem[UR8], tmem[UR6], idesc[UR7], UPT ;  /* 0x00ff0626240075ea */ /* 0x0003e2000ba00008 */
[----:B------:R2:W-:Y:S01]  /*48e0*/  UTCHMMA.2CTA gdesc[UR32], gdesc[UR34], tmem[UR8], tmem[UR76], idesc[UR77], UPT ;  /* 0x00ff4c22200075ea */ /* 0x0005e2000ba00008 */
[----:B------:R-:W-:Y:S01]  /*48f0*/  UMOV UR23, 0x40004040 ;  /* 0x4000404000177882 */ /* 0x000fe20000000000 */
[----:B------:R2:W-:Y:S01]  /*4900*/  UTCHMMA.2CTA gdesc[UR24], gdesc[UR26], tmem[UR8], tmem[UR74], idesc[UR75], UPT ;  /* 0x00ff4a1a180075ea */ /* 0x0005e2000ba00008 */
[----:B------:R-:W-:Y:S01]  /*4910*/  R2UR.FILL UR64, R5 ;  /* 0x00000000054072ca */ /* 0x000fe200004e0000 */
[----:B------:R2:W-:Y:S01]  /*4920*/  UTCHMMA.2CTA gdesc[UR20], gdesc[UR22], tmem[UR8], tmem[UR72], idesc[UR73], UPT ;  /* 0x00ff4816140075ea */ /* 0x0005e2000ba00008 */
[----:B------:R2:W-:Y:S01]  /*4930*/  UTCHMMA.2CTA gdesc[UR16], gdesc[UR18], tmem[UR8], tmem[UR70], idesc[UR71], UPT ;  /* 0x00ff4612100075ea */ /* 0x0005e2000ba00008 */
[----:B------:R2:W-:Y:S01]  /*4940*/  UTCHMMA.2CTA gdesc[UR4], gdesc[UR10], tmem[UR8], tmem[UR68], idesc[UR69], UPT ;  /* 0x00ff440a040075ea */ /* 0x0005e2000ba00008 */
[----:B------:R2:W-:Y:S09]  /*4950*/  UTCBAR.2CTA.MULTICAST [UR63], URZ, UR65 ;  /* 0x000000ff3f0073e9 */ /* 0x0005f20008200841 */
[----:B------:R-:W-:Y:S01]  /*4960*/  UISETP.NE.AND UP0, UPT, UR60, UR64, UPT ;  /* 0x000000403c00728c */ /* 0x000fe2000bf05270 */
[----:B-1----:R-:W-:Y:S08]  /*4970*/  UMOV UR7, UR9 ;  /* 0x0000000900077c82 */ /* 0x002ff00008000000 */
[----:B---3--:R-:W-:Y:S05]  /*4980*/  BRA.U UP0, `(.L_x_76) ;  /* 0xfffffff900447547 */ /* 0x008fea000b83ffff */
.L_x_73:
[----:B--2---:R-:W-:Y:S01]  /*4990*/  R2UR UR4, R4 ;  /* 0x00000000040472ca */ /* 0x004fe200000e0000 */
[----:B------:R-:W-:Y:S01]  /*49a0*/  UMOV UR60, UR64 ;  /* 0x00000040003c7c82 */ /* 0x000fe20008000000 */
[----:B------:R-:W-:-:S11]  /*49b0*/  R2UR UR5, R13 ;  /* 0x000000000d0572ca */ /* 0x000fd600000e0000 */
[----:B------:R-:W-:-:S09]  /*49c0*/  UIADD3 UR4, UPT, UPT, UR4, 0xa0, URZ ;  /* 0x000000a004047890 */ /* 0x000fd2000fffe0ff */
[----:B------:R2:W-:Y:S01]  /*49d0*/  UTCBAR.2CTA.MULTICAST [UR4], URZ, UR5 ;  /* 0x000000ff040073e9 */ /* 0x0005e20008200805 */
[----:B------:R-:W-:Y:S02]  /*49e0*/  NOP ;  /* 0x0000000000007918 */ /* 0x000fe40000000000 */
.L_x_71:
[----:B--2---:R-:W-:Y:S02]  /*49f0*/  R2UR UR4, R14 ;  /* 0x000000000e0472ca */ /* 0x004fe400000e0000 */
[----:B------:R-:W-:-:S04]  /*4a00*/  ISETP.NE.AND P0, PT, R10, 0x2, PT ;  /* 0x000000020a00780c */ /* 0x000fc80003f05270 */
[----:B-1----:R-:W-:Y:S02]  /*4a10*/  SEL R3, RZ, 0x1, P0 ;  /* 0x00000001ff037807 */ /* 0x002fe40000000000 */
[----:B------:R-:W-:Y:S02]  /*4a20*/  SEL R10, R10, RZ, P0 ;  /* 0x000000ff0a0a7207 */ /* 0x000fe40000000000 */
[----:B------:R-:W-:-:S03]  /*4a30*/  LOP3.LUT R9, R9, R3, RZ, 0x3c, !PT ;  /* 0x0000000309097212 */ /* 0x000fc600078e3cff */
[----:B------:R-:W-:-:S04]  /*4a40*/  UIADD3 UR4, UPT, UPT, UR4, 0x1, URZ ;  /* 0x0000000104047890 */ /* 0x000fc8000fffe0ff */
[----:B------:R-:W-:-:S04]  /*4a50*/  UISETP.NE.AND UP0, UPT, UR4, 0x4, UPT ;  /* 0x000000040400788c */ /* 0x000fc8000bf05270 */
[----:B------:R-:W-:Y:S02]  /*4a60*/  USEL UR5, URZ, 0x1, UP0 ;  /* 0x00000001ff057887 */ /* 0x000fe40008000000 */
[----:B------:R-:W-:-:S04]  /*4a70*/  USEL UR4, UR4, URZ, UP0 ;  /* 0x000000ff04047287 */ /* 0x000fc80008000000 */
[----:B------:R-:W-:Y:S02]  /*4a80*/  LOP3.LUT R11, R11, UR5, RZ, 0x3c, !PT ;  /* 0x000000050b0b7c12 */ /* 0x000fe4000f8e3cff */
[----:B------:R-:W-:Y:S01]  /*4a90*/  IMAD.U32 R14, RZ, RZ, UR4 ;  /* 0x00000004ff0e7e24 */ /* 0x000fe2000f8e00ff */
[----:B------:R-:W-:Y:S06]  /*4aa0*/  @P1 BRA `(.L_x_77) ;  /* 0xfffffff4005c1947 */ /* 0x000fec000383ffff */
[----:B------:R-:W1:Y:S01]  /*4ab0*/  S2UR UR8, SR_CgaCtaId ;  /* 0x00000000000879c3 */ /* 0x000e620000008800 */
[----:B------:R-:W-:Y:S02]  /*4ac0*/  ELECT P0, URZ, PT ;  /* 0x0000000000ff782f */ /* 0x000fe40003800000 */
[----:B------:R-:W-:Y:S01]  /*4ad0*/  R2UR UR5, R2 ;  /* 0x00000000020572ca */ /* 0x000fe200000e0000 */
[----:B------:R-:W-:Y:S01]  /*4ae0*/  UMOV UR4, 0x40 ;  /* 0x0000004000047882 */ /* 0x000fe20000000000 */
[----:B------:R-:W-:-:S03]  /*4af0*/  IMAD.MOV.U32 R2, RZ, RZ, 0x1 ;  /* 0x00000001ff027424 */ /* 0x000fc600078e00ff */
[----:B------:R-:W-:Y:S08]  /*4b00*/  UVIRTCOUNT.DEALLOC.SMPOOL 0x80 ;  /* 0x000000800000784c */ /* 0x000ff00000000000 */
[----:B------:R-:W-:Y:S02]  /*4b10*/  UISETP.NE.AND UP1, UPT, UR5, URZ, UPT ;  /* 0x000000ff0500728c */ /* 0x000fe4000bf25270 */
[----:B-1----:R-:W-:-:S09]  /*4b20*/  ULEA UR8, UR8, UR4, 0x18 ;  /* 0x0000000408087291 */ /* 0x002fd2000f8ec0ff */
[----:B------:R1:W-:Y:S01]  /*4b30*/  @P0 STS.U8 [UR8+0x1c], R2 ;  /* 0x00001c02ff000988 */ /* 0x0003e20008000008 */
[----:B------:R-:W-:Y:S05]  /*4b40*/  BRA.U UP1, `(.L_x_78) ;  /* 0x0000000101a87547 */ /* 0x000fea000b800000 */
[----:B------:R-:W-:Y:S01]  /*4b50*/  R2UR UR4, R14 ;  /* 0x000000000e0472ca */ /* 0x000fe200000e0000 */
[----:B------:R-:W-:Y:S01]  /*4b60*/  UIADD3 UR7, UPT, UPT, UR62, 0xc0, URZ ;  /* 0x000000c03e077890 */ /* 0x000fe2000fffe0ff */
[----:B------:R-:W-:-:S11]  /*4b70*/  SHF.L.U32 R3, R11, 0x1f, RZ ;  /* 0x0000001f0b037819 */ /* 0x000fd600000006ff */
[----:B------:R-:W-:-:S09]  /*4b80*/  ULEA UR4, UR4, UR7, 0x3 ;  /* 0x0000000704047291 */ /* 0x000fd2000f8e18ff */
[----:B------:R-:W2:Y:S02]  /*4b90*/  SYNCS.PHASECHK.TRANS64.TRYWAIT P0, [UR4], R3 ;  /* 0x00000003ff0075a7 */ /* 0x000ea40008001104 */
[----:B--2---:R-:W-:Y:S05]  /*4ba0*/  @!P0 BRA `(.L_x_79) ;  /* 0x0000005000348947 */ /* 0x004fea0003800000 */
.L_x_173:
[----:B------:R-:W-:-:S13]  /*4bb0*/  R2UR UR4, R14 ;  /* 0x000000000e0472ca */ /* 0x000fda00000e0000 */
[----:B------:R-:W-:-:S04]  /*4bc0*/  UIADD3 UR4, UPT, UPT, UR4, 0x1, URZ ;  /* 0x0000000104047890 */ /* 0x000fc8000fffe0ff */
[----:B------:R-:W-:-:S04]  /*4bd0*/  UISETP.NE.AND UP0, UPT, UR4, 0x4, UPT ;  /* 0x000000040400788c */ /* 0x000fc8000bf05270 */
[----:B------:R-:W-:Y:S02]  /*4be0*/  USEL UR6, URZ, 0x1, UP0 ;  /* 0x00000001ff067887 */ /* 0x000fe40008000000 */
[----:B------:R-:W-:-:S04]  /*4bf0*/  USEL UR4, UR4, URZ, UP0 ;  /* 0x000000ff04047287 */ /* 0x000fc80008000000 */
[----:B------:R-:W-:Y:S01]  /*4c00*/  ULEA UR5, UR4, UR7, 0x3 ;  /* 0x0000000704057291 */ /* 0x000fe2000f8e18ff */
[----:B-1----:R-:W-:-:S04]  /*4c10*/  LOP3.LUT R3, R11, UR6, RZ, 0x3c, !PT ;  /* 0x000000060b037c12 */ /* 0x002fc8000f8e3cff */
[----:B------:R-:W-:-:S04]  /*4c20*/  SHF.L.U32 R4, R3, 0x1f, RZ ;  /* 0x0000001f03047819 */ /* 0x000fc800000006ff */
[----:B------:R-:W1:Y:S02]  /*4c30*/  SYNCS.PHASECHK.TRANS64.TRYWAIT P0, [UR5], R4 ;  /* 0x00000004ff0075a7 */ /* 0x000e640008001105 */
[----:B-1----:R-:W-:Y:S05]  /*4c40*/  @!P0 BRA `(.L_x_80) ;  /* 0x0000005000248947 */ /* 0x002fea0003800000 */
.L_x_175:
        /* <DEDUP_REMOVED lines=9> */
.L_x_177:
[----:B------:R-:W-:-:S04]  /*4ce0*/  UIADD3 UR4, UPT, UPT, UR4, 0x1, URZ ;  /* 0x0000000104047890 */ /* 0x000fc8000fffe0ff */
[----:B------:R-:W-:-:S04]  /*4cf0*/  UISETP.NE.AND UP0, UPT, UR4, 0x4, UPT ;  /* 0x000000040400788c */ /* 0x000fc8000bf05270 */
[----:B------:R-:W-:Y:S02]  /*4d00*/  USEL UR5, URZ, 0x1, UP0 ;  /* 0x00000001ff057887 */ /* 0x000fe40008000000 */
[----:B------:R-:W-:-:S04]  /*4d10*/  USEL UR4, UR4, URZ, UP0 ;  /* 0x000000ff04047287 */ /* 0x000fc80008000000 */
[----:B------:R-:W-:Y:S01]  /*4d20*/  ULEA UR4, UR4, UR7, 0x3 ;  /* 0x0000000704047291 */ /* 0x000fe2000f8e18ff */
[----:B------:R-:W-:-:S04]  /*4d30*/  LOP3.LUT R3, R3, UR5, RZ, 0x3c, !PT ;  /* 0x0000000503037c12 */ /* 0x000fc8000f8e3cff */
[----:B------:R-:W-:Y:S01]  /*4d40*/  SHF.L.U32 R3, R3, 0x1f, RZ ;  /* 0x0000001f03037819 */ /* 0x000fe200000006ff */
[----:B-1----:R-:W-:-:S04]  /*4d50*/  IMAD.U32 R2, RZ, RZ, UR4 ;  /* 0x00000004ff027e24 */ /* 0x002fc8000f8e00ff */
[----:B------:R1:W2:Y:S03]  /*4d60*/  SYNCS.PHASECHK.TRANS64.TRYWAIT P0, [R2+URZ], R3 ;  /* 0x00000003020075a7 */ /* 0x0002a600080011ff */
[----:B--2---:R-:W-:Y:S05]  /*4d70*/  @!P0 NANOSLEEP.SYNCS 0x989680 ;  /* 0x009896800000895d */ /* 0x004fea0003900000 */
[----:B------:R-:W2:Y:S02]  /*4d80*/  @!P0 SYNCS.PHASECHK.TRANS64 P0, [R2+URZ], R3 ;  /* 0x00000003020085a7 */ /* 0x000ea400080010ff */
[----:B--2---:R-:W-:Y:S05]  /*4d90*/  @P0 BRA `(.L_x_82) ;  /* 0x0000000000240947 */ /* 0x004fea0003800000 */
.L_x_83:
[----:B--2---:R2:W3:Y:S02]  /*4da0*/  SYNCS.PHASECHK.TRANS64.TRYWAIT P0, [R2+URZ], R3 ;  /* 0x00000003020075a7 */ /* 0x0044e400080011ff */
[----:B---3--:R-:W-:Y:S05]  /*4db0*/  @!P0 NANOSLEEP.SYNCS 0x989680 ;  /* 0x009896800000895d */ /* 0x008fea0003900000 */
[----:B------:R-:W3:Y:S02]  /*4dc0*/  @!P0 SYNCS.PHASECHK.TRANS64 P0, [R2+URZ], R3 ;  /* 0x00000003020085a7 */ /* 0x000ee400080010ff */
[----:B---3--:R-:W-:Y:S05]  /*4dd0*/  @!P0 BRA `(.L_x_83) ;  /* 0xfffffffc00f08947 */ /* 0x008fea000383ffff */
[----:B------:R-:W-:Y:S05]  /*4de0*/  BRA `(.L_x_82) ;  /* 0x0000000000107947 */ /* 0x000fea0003800000 */
.L_x_78:
[----:B------:R-:W-:Y:S01]  /*4df0*/  R2UR UR5, R0 ;  /* 0x00000000000572ca */ /* 0x000fe200000e0000 */
[----:B------:R-:W-:-:S12]  /*4e00*/  UIADD3 UR4, UPT, UPT, UR62, 0x100, URZ ;  /* 0x000001003e047890 */ /* 0x000fd8000fffe0ff */
[----:B------:R-:W-:-:S09]  /*4e10*/  UPRMT UR4, UR5, 0x654, UR4 ;  /* 0x0000065405047896 */ /* 0x000fd20008000004 */
[----:B------:R-:W-:Y:S03]  /*4e20*/  SYNCS.ARRIVE.TRANS64.RED.A1T0 RZ, [UR4], RZ ;  /* 0x000000ffffff79a7 */ /* 0x000fe60008100404 */
.L_x_82:
[----:B-12---:R-:W-:Y:S01]  /*4e30*/  SHF.L.U32 R3, RZ, 0x1f, RZ ;  /* 0x0000001fff037819 */ /* 0x006fe200000006ff */
[----:B------:R-:W-:Y:S01]  /*4e40*/  UIADD3 UR4, UPT, UPT, UR62, 0x100, URZ ;  /* 0x000001003e047890 */ /* 0x000fe2000fffe0ff */
[----:B------:R-:W-:Y:S02]  /*4e50*/  PLOP3.LUT P0, PT, PT, PT, UP1, 0x80, 0x8 ;  /* 0x000000000008781c */ /* 0x000fe40003f0f018 */
[----:B------:R-:W1:Y:S02]  /*4e60*/  SYNCS.PHASECHK.TRANS64.TRYWAIT P1, [UR62+0x100], R3 ;  /* 0x00010003ff0075a7 */ /* 0x000e64000802113e */
[----:B-1----:R-:W-:Y:S09]  /*4e70*/  @!P1 BRA `(.L_x_84) ;  /* 0x0000004c00c89947 */ /* 0x002ff20003800000 */
.L_x_179:
[----:B------:R-:W-:Y:S02]  /*4e80*/  R2UR UR6, R0 ;  /* 0x00000000000672ca */ /* 0x000fe400000e0000 */
[----:B------:R-:W-:-:S11]  /*4e90*/  R2UR UR5, R16 ;  /* 0x00000000100572ca */ /* 0x000fd600000e0000 */
[----:B------:R-:W-:-:S03]  /*4ea0*/  @!UP1 UPRMT UR4, UR6, 0x654, UR4 ;  /* 0x0000065406049896 */ /* 0x000fc60008000004 */
[----:B------:R-:W-:-:S06]  /*4eb0*/  UMOV UR6, 0x1 ;  /* 0x0000000100067882 */ /* 0x000fcc0000000000 */
[----:B------:R-:W-:Y:S01]  /*4ec0*/  @!P0 SYNCS.ARRIVE.TRANS64.RED.A1T0 RZ, [UR4], RZ ;  /* 0x000000ffffff89a7 */ /* 0x000fe20008100404 */
[----:B------:R-:W-:Y:S01]  /*4ed0*/  NOP ;  /* 0x0000000000007918 */ /* 0x000fe20000000000 */
[----:B------:R-:W2:Y:S01]  /*4ee0*/  LDS R0, [UR8+0x14] ;  /* 0x00001408ff007984 */ /* 0x000ea20008000800 */
[----:B------:R-:W-:-:S03]  /*4ef0*/  ULOP3.LUT UR4, UR5, 0xffff, URZ, 0xc0, !UPT ;  /* 0x0000ffff05047892 */ /* 0x000fc6000f8ec0ff */
[----:B------:R-:W-:Y:S01]  /*4f00*/  UMOV UR5, 0xffff ;  /* 0x0000ffff00057882 */ /* 0x000fe20000000000 */
[----:B------:R-:W-:-:S04]  /*4f10*/  USHF.R.U32.HI UR4, URZ, 0x5, UR4 ;  /* 0x00000005ff047899 */ /* 0x000fc80008011604 */
[----:B------:R-:W-:Y:S02]  /*4f20*/  USHF.L.U32 UR5, UR5, UR4, URZ ;  /* 0x0000000405057299 */ /* 0x000fe400080006ff */
[----:B------:R-:W-:-:S04]  /*4f30*/  USHF.L.U32 UR4, UR6, UR4, URZ ;  /* 0x0000000406047299 */ /* 0x000fc800080006ff */
[----:B--2---:R-:W-:-:S04]  /*4f40*/  LOP3.LUT R0, R0, UR5, RZ, 0xc0, !PT ;  /* 0x0000000500007c12 */ /* 0x004fc8000f8ec0ff */
[----:B------:R-:W-:-:S13]  /*4f50*/  ISETP.NE.AND P0, PT, R0, UR5, PT ;  /* 0x0000000500007c0c */ /* 0x000fda000bf05270 */
[----:B------:R-:W-:Y:S05]  /*4f60*/  @P0 BRA `(.L_x_85) ;  /* 0x0000000000580947 */ /* 0x000fea0003800000 */
[----:B------:R-:W2:Y:S02]  /*4f70*/  LDS R0, [UR8+0x18] ;  /* 0x00001808ff007984 */ /* 0x000ea40008000800 */
[----:B--2---:R-:W-:-:S04]  /*4f80*/  LOP3.LUT R0, R0, UR4, RZ, 0xc0, !PT ;  /* 0x0000000400007c12 */ /* 0x004fc8000f8ec0ff */
[----:B------:R-:W-:-:S13]  /*4f90*/  ISETP.NE.AND P0, PT, R0, UR4, PT ;  /* 0x0000000400007c0c */ /* 0x000fda000bf05270 */
[----:B------:R-:W-:Y:S05]  /*4fa0*/  @P0 BRA `(.L_x_86) ;  /* 0x00000000003c0947 */ /* 0x000fea0003800000 */
[----:B-1----:R-:W1:Y:S01]  /*4fb0*/  S2R R2, SR_LANEID ;  /* 0x0000000000027919 */ /* 0x002e620000000000 */
[----:B------:R-:W-:-:S06]  /*4fc0*/  ULOP3.LUT UR5, URZ, UR5, URZ, 0x33, !UPT ;  /* 0x00000005ff057292 */ /* 0x000fcc000f8e33ff */
[----:B------:R-:W-:-:S04]  /*4fd0*/  IMAD.U32 R0, RZ, RZ, UR5 ;  /* 0x00000005ff007e24 */ /* 0x000fc8000f8e00ff */
[----:B------:R2:W3:Y:S02]  /*4fe0*/  REDUX UR7, R0 ;  /* 0x00000000000773c4 */ /* 0x0004e40000000000 */
[----:B------:R4:W-:Y:S01]  /*4ff0*/  UTCATOMSWS.AND URZ, UR5 ;  /* 0x0000000500ff79e3 */ /* 0x0009e20008000000 */
[----:B--2---:R-:W-:Y:S01]  /*5000*/  LOP3.LUT R0, RZ, UR4, RZ, 0x33, !PT ;  /* 0x00000004ff007c12 */ /* 0x004fe2000f8e33ff */
[----:B------:R-:W-:Y:S02]  /*5010*/  VOTEU.ANY UR4, UPT, PT ;  /* 0x0000000000047886 */ /* 0x000fe400038e0100 */
[----:B------:R-:W-:Y:S02]  /*5020*/  UFLO.U32 UR4, UR4 ;  /* 0x00000004000472bd */ /* 0x000fe400080e0000 */
[----:B------:R-:W2:Y:S04]  /*5030*/  REDUX UR6, R0 ;  /* 0x00000000000673c4 */ /* 0x000ea80000000000 */
[----:B-1----:R-:W-:-:S02]  /*5040*/  ISETP.EQ.U32.AND P0, PT, R2, UR4, PT ;  /* 0x0000000402007c0c */ /* 0x002fc4000bf02070 */
[----:B---3--:R-:W-:-:S11]  /*5050*/  MOV R2, UR7 ;  /* 0x0000000700027c02 */ /* 0x008fd60008000f00 */
[----:B------:R4:W-:Y:S01]  /*5060*/  @P0 ATOMS.AND RZ, [UR8+0x14], R2 ;  /* 0x00001402ffff098c */ /* 0x0009e2000a800008 */
[----:B--2---:R-:W-:-:S05]  /*5070*/  IMAD.U32 R0, RZ, RZ, UR6 ;  /* 0x00000006ff007e24 */ /* 0x004fca000f8e00ff */
[----:B------:R4:W-:Y:S01]  /*5080*/  @P0 ATOMS.AND RZ, [UR8+0x18], R0 ;  /* 0x00001800ffff098c */ /* 0x0009e2000a800008 */
[----:B------:R-:W-:Y:S05]  /*5090*/  BRA `(.L_x_87) ;  /* 0x0000000000147947 */ /* 0x000fea0003800000 */
.L_x_86:
[----:B-1----:R-:W-:Y:S02]  /*50a0*/  MOV R2, 0x50c0 ;  /* 0x000050c000027802 */ /* 0x002fe40000000f00 */
[----:B-----5:R-:W-:Y:S05]  /*50b0*/  CALL.REL.NOINC `($__internal_0_$__cuda_sm10x_tcgen05_guardrail_trap_col_being_dealloced_not_returned_by_alloc) ;  /* 0x0000005000a07944 */ /* 0x020fea0003c00000 */
[----:B------:R-:W-:Y:S05]  /*50c0*/  BRA `(.L_x_87) ;  /* 0x0000000000087947 */ /* 0x000fea0003800000 */
.L_x_85:
[----:B-1----:R-:W-:Y:S02]  /*50d0*/  MOV R2, 0x50f0 ;  /* 0x000050f000027802 */ /* 0x002fe40000000f00 */
[----:B-----5:R-:W-:Y:S05]  /*50e0*/  CALL.REL.NOINC `($__internal_2_$__cuda_sm10x_tcgen05_guardrail_trap_unallocated_columns_being_dealloced) ;  /* 0x0000005000ac7944 */ /* 0x020fea0003c00000 */
.L_x_87:
[----:B------:R-:W-:Y:S01]  /*50f0*/  NOP ;  /* 0x0000000000007918 */ /* 0x000fe20000000000 */
[----:B----4-:R-:W-:Y:S05]  /*5100*/  EXIT ;  /* 0x000000000000794d */ /* 0x010fea0003800000 */
.L_x_58:
[----:B------:R-:W-:-:S09]  /*5110*/  UISETP.NE.OR UP0, UPT, UR22, 0x3, !UP5 ;  /* 0x000000031600788c */ /* 0x000fd2000ef05670 */
[----:B------:R-:W-:Y:S05]  /*5120*/  BRA.U UP0, `(.L_x_88) ;  /* 0x0000001100d07547 */ /* 0x000fea000b800000 */
[----:B------:R-:W2:Y:S01]  /*5130*/  LDCU UR31, c[0x0][0x370] ;  /* 0x00006e00ff1f77ac */ /* 0x000ea20008000800 */
[----:B------:R-:W3:Y:S01]  /*5140*/  LDC.64 R16, c[0x0][0x348] ;  /* 0x0000d200ff107b82 */ /* 0x000ee20000000a00 */
[----:B------:R-:W-:Y:S01]  /*5150*/  R2UR UR10, R59 ;  /* 0x000000003b0a72ca */ /* 0x000fe200000e0000 */
[----:B------:R-:W-:Y:S01]  /*5160*/  HFMA2 R13, -RZ, RZ, 0, 0 ;  /* 0x00000000ff0d7431 */ /* 0x000fe200000001ff */
[----:B------:R-:W2:Y:S01]  /*5170*/  LDCU.128 UR48, c[0x0][0xb10] ;  /* 0x00016200ff3077ac */ /* 0x000ea20008000c00 */
[----:B------:R-:W-:Y:S01]  /*5180*/  IMAD.MOV.U32 R15, RZ, RZ, 0x1 ;  /* 0x00000001ff0f7424 */ /* 0x000fe200078e00ff */
[----:B------:R-:W-:Y:S01]  /*5190*/  MOV R7, 0x2000 ;  /* 0x0000200000077802 */ /* 0x000fe20000000f00 */
[----:B------:R-:W-:Y:S01]  /*51a0*/  IMAD.MOV.U32 R14, RZ, RZ, RZ ;  /* 0x000000ffff0e7224 */ /* 0x000fe200078e00ff */
[----:B------:R-:W4:Y:S01]  /*51b0*/  LDCU UR30, c[0x0][0x374] ;  /* 0x00006e80ff1e77ac */ /* 0x000f220008000800 */
[----:B------:R-:W1:Y:S01]  /*51c0*/  LDC.64 R2, c[0x0][0x888] ;  /* 0x00022200ff027b82 */ /* 0x000e620000000a00 */
[----:B------:R-:W4:Y:S01]  /*51d0*/  LDCU UR15, c[0x0][0xb0c] ;  /* 0x00016180ff0f77ac */ /* 0x000f220008000800 */
[----:B------:R-:W3:Y:S06]  /*51e0*/  LDCU UR47, c[0x0][0xb20] ;  /* 0x00016400ff2f77ac */ /* 0x000eec0008000800 */
[----:B------:R-:W1:Y:S01]  /*51f0*/  LDC.64 R4, c[0x0][0x890] ;  /* 0x00022400ff047b82 */ /* 0x000e620000000a00 */
[----:B------:R-:W3:Y:S01]  /*5200*/  LDCU UR4, c[0x0][0xb30] ;  /* 0x00016600ff0477ac */ /* 0x000ee20008000800 */
[----:B------:R-:W-:Y:S01]  /*5210*/  UMOV UR21, 0x400 ;  /* 0x0000040000157882 */ /* 0x000fe20000000000 */
[----:B--2---:R-:W-:-:S02]  /*5220*/  UIMAD.WIDE.U32 UR6, UR31, UR48, URZ ;  /* 0x000000301f0672a5 */ /* 0x004fc4000f8e00ff */
[----:B----4-:R-:W-:Y:S02]  /*5230*/  UIMAD.WIDE.U32 UR8, UR30, UR51, URZ ;  /* 0x000000331e0872a5 */ /* 0x010fe4000f8e00ff */
[----:B------:R-:W-:Y:S02]  /*5240*/  ULEA UR21, UR10, UR21, 0x18 ;  /* 0x000000150a157291 */ /* 0x000fe4000f8ec0ff */
[----:B------:R-:W-:Y:S02]  /*5250*/  UPLOP3.LUT UP2, UPT, UPT, UPT, UPT, 0x40, 0x4 ;  /* 0x000000000004789c */ /* 0x000fe40003f4e870 */
[----:B------:R-:W-:Y:S01]  /*5260*/  UIADD3 UR37, UPT, UPT, UR21, 0x48, URZ ;  /* 0x0000004815257890 */ /* 0x000fe2000fffe0ff */
[----:B------:R-:W-:Y:S01]  /*5270*/  UMOV UR6, UR7 ;  /* 0x0000000700067c82 */ /* 0x000fe20008000000 */
[----:B------:R-:W-:Y:S01]  /*5280*/  UMOV UR38, UR9 ;  /* 0x0000000900267c82 */ /* 0x000fe20008000000 */
[----:B------:R-:W-:Y:S02]  /*5290*/  UISETP.GE.AND UP0, UPT, UR39, 0x1, UPT ;  /* 0x000000012700788c */ /* 0x000fe4000bf06270 */
[----:B------:R-:W-:Y:S01]  /*52a0*/  UISETP.NE.AND UP4, UPT, UR39, 0x1, UPT ;  /* 0x000000012700788c */ /* 0x000fe2000bf85270 */
[----:B------:R-:W2:Y:S01]  /*52b0*/  LDCU.64 UR22, c[0x0][0xb28] ;  /* 0x00016500ff1677ac */ /* 0x000ea20008000a00 */
[----:B------:R-:W-:-:S02]  /*52c0*/  UISETP.NE.AND UP6, UPT, UR15, 0x1, UPT ;  /* 0x000000010f00788c */ /* 0x000fc4000bfc5270 */
[----:B------:R-:W-:Y:S02]  /*52d0*/  UISETP.NE.AND UP5, UPT, UR50, 0x1, UPT ;  /* 0x000000013200788c */ /* 0x000fe4000bfa5270 */
[----:B------:R-:W-:Y:S02]  /*52e0*/  UIADD3 UR41, UPT, UPT, UR21, 0x30, URZ ;  /* 0x0000003015297890 */ /* 0x000fe4000fffe0ff */
[----:B------:R-:W-:Y:S02]  /*52f0*/  UIADD3 UR33, UPT, UPT, UR21, 0x38, URZ ;  /* 0x0000003815217890 */ /* 0x000fe4000fffe0ff */
[----:B------:R-:W-:Y:S02]  /*5300*/  UIADD3 UR25, UPT, UPT, UR21, 0x40, URZ ;  /* 0x0000004015197890 */ /* 0x000fe4000fffe0ff */
[----:B------:R-:W-:Y:S02]  /*5310*/  UPRMT UR37, UR10, 0x654, UR37 ;  /* 0x000006540a257896 */ /* 0x000fe40008000025 */
[----:B------:R-:W-:-:S02]  /*5320*/  USHF.R.U32.HI UR45, URZ, UR49, UR6 ;  /* 0x00000031ff2d7299 */ /* 0x000fc40008011606 */
[----:B---3--:R-:W-:Y:S02]  /*5330*/  USHF.R.U32.HI UR38, URZ, UR47, UR38 ;  /* 0x0000002fff267299 */ /* 0x008fe40008011626 */
[----:B------:R-:W-:-:S11]  /*5340*/  UISETP.NE.AND UP3, UPT, UR4, 0x1, UPT ;  /* 0x000000010400788c */ /* 0x000fd6000bf65270 */
.L_x_99:
[C---:B------:R-:W-:Y:S02]  /*5350*/  LEA R12, R14.reuse, UR21, 0x3 ;  /* 0x000000150e0c7c11 */ /* 0x040fe4000f8e18ff */
[----:B------:R-:W-:Y:S02]  /*5360*/  SHF.L.U32 R0, R13, 0x1f, RZ ;  /* 0x0000001f0d007819 */ /* 0x000fe400000006ff */
[----:B------:R-:W-:Y:S02]  /*5370*/  LEA R8, R14, UR21, 0x4 ;  /* 0x000000150e087c11 */ /* 0x000fe4000f8e20ff */
[----:B---3--:R-:W3:Y:S02]  /*5380*/  SYNCS.PHASECHK.TRANS64.TRYWAIT P0, [R12+URZ+0x80], R0 ;  /* 0x000080000c0075a7 */ /* 0x008ee400080011ff */
[----:B---3--:R-:W-:Y:S05]  /*5390*/  @!P0 BRA `(.L_x_89) ;  /* 0x0000004800988947 */ /* 0x008fea0003800000 */
.L_x_180:
        /* <DEDUP_REMOVED lines=8> */
[----:B----4-:R-:W-:Y:S11]  /*5420*/  LOP3.LUT P0, RZ, R10, 0x1, RZ, 0xc0, !PT ;  /* 0x000000010aff7812 */ /* 0x010ff6000780c0ff */
[----:B------:R-:W-:Y:S02]  /*5430*/  @!UPT UIADD3 URZ, UPT, UPT, URZ, URZ, URZ ;  /* 0x000000fffffff290 */ /* 0x000fe4000fffe0ff */
[----:B-1----:R-:W-:Y:S01]  /*5440*/  VOTEU.ANY UP1, P0 ;  /* 0x0000000000ff7886 */ /* 0x002fe20000020100 */
[----:B------:R-:W-:Y:S11]  /*5450*/  PLOP3.LUT P0, PT, PT, PT, UP1, 0x80, 0x8 ;  /* 0x000000000008781c */ /* 0x000ff60003f0f018 */
[----:B------:R-:W-:Y:S02]  /*5460*/  @!UPT UIADD3 URZ, UPT, UPT, URZ, URZ, URZ ;  /* 0x000000fffffff290 */ /* 0x000fe4000fffe0ff */
[----:B---3--:R-:W-:Y:S02]  /*5470*/  @P0 SHF.R.U32.HI R0, RZ, 0x10, R9 ;  /* 0x00000010ff000819 */ /* 0x008fe40000011609 */
[----:B------:R-:W-:Y:S02]  /*5480*/  @P0 MOV R6, R8 ;  /* 0x0000000800060202 */ /* 0x000fe40000000f00 */
[----:B------:R-:W-:Y:S01]  /*5490*/  @P0 R2UR UR4, R0 ;  /* 0x00000000000402ca */ /* 0x000fe200000e0000 */
[----:B------:R-:W-:Y:S01]  /*54a0*/  VIADD R0, R12, 0x90 ;  /* 0x000000900c007836 */ /* 0x000fe20000000000 */
[----:B------:R-:W-:Y:S02]  /*54b0*/  @P0 LOP3.LUT R8, R9, 0xffff, RZ, 0xc0, !PT ;  /* 0x0000ffff09080812 */ /* 0x000fe400078ec0ff */
[----:B------:R-:W-:Y:S02]  /*54c0*/  @P0 R2UR UR6, R6 ;  /* 0x00000000060602ca */ /* 0x000fe400000e0000 */
[----:B------:R-:W-:Y:S02]  /*54d0*/  PRMT R0, RZ, 0x654, R0 ;  /* 0x00000654ff007816 */ /* 0x000fe40000000000 */
[----:B------:R-:W-:Y:S02]  /*54e0*/  @P0 R2UR UR5, R8 ;  /* 0x00000000080502ca */ /* 0x000fe400000e0000 */
[----:B------:R1:W-:Y:S03]  /*54f0*/  SYNCS.ARRIVE.TRANS64.RED.A1T0 RZ, [R0+URZ], RZ ;  /* 0x000000ff00ff79a7 */ /* 0x0003e600081004ff */
[----:B------:R-:W-:Y:S04]  /*5500*/  @UP1 UMOV UR29, UR4 ;  /* 0x00000004001d1c82 */ /* 0x000fe80008000000 */
[----:B------:R-:W-:Y:S04]  /*5510*/  @UP1 UMOV UR14, UR6 ;  /* 0x00000006000e1c82 */ /* 0x000fe80008000000 */
[----:B------:R-:W-:Y:S01]  /*5520*/  @UP1 UMOV UR13, UR5 ;  /* 0x00000005000d1c82 */ /* 0x000fe20008000000 */
[----:B------:R-:W-:Y:S05]  /*5530*/  BRA.U !UP0, `(.L_x_90) ;  /* 0x0000000108a47547 */ /* 0x000fea000b800000 */
[----:B------:R-:W-:Y:S02]  /*5540*/  UIMAD.WIDE.U32 UR16, UR13, UR51, URZ ;  /* 0x000000330d1072a5 */ /* 0x000fe4000f8e00ff */
[----:B------:R-:W-:Y:S02]  /*5550*/  UIMAD.WIDE.U32 UR18, UR14, UR48, URZ ;  /* 0x000000300e1272a5 */ /* 0x000fe4000f8e00ff */
[----:B------:R-:W-:Y:S02]  /*5560*/  USEL UR4, UR30, UR38, !UP5 ;  /* 0x000000261e047287 */ /* 0x000fe4000e800000 */
[----:B------:R-:W-:Y:S02]  /*5570*/  USEL UR7, UR31, UR45, !UP6 ;  /* 0x0000002d1f077287 */ /* 0x000fe4000f000000 */
[----:B--2---:R-:W-:Y:S02]  /*5580*/  UIMAD.WIDE.U32 UR8, UR4, UR22, URZ ;  /* 0x00000016040872a5 */ /* 0x004fe4000f8e00ff */
[----:B------:R-:W-:Y:S01]  /*5590*/  UIMAD.WIDE.U32 UR10, UR7, UR22, URZ ;  /* 0x00000016070a72a5 */ /* 0x000fe2000f8e00ff */
[----:B------:R-:W-:Y:S02]  /*55a0*/  UMOV UR5, UR17 ;  /* 0x0000001100057c82 */ /* 0x000fe40008000000 */
[----:B------:R-:W-:Y:S03]  /*55b0*/  USHF.R.U32.HI UR6, URZ, UR47, UR5 ;  /* 0x0000002fff067299 */ /* 0x000fe60008011605 */
[----:B------:R-:W-:Y:S01]  /*55c0*/  UMOV UR5, UR19 ;  /* 0x0000001300057c82 */ /* 0x000fe20008000000 */
[----:B------:R-:W-:Y:S02]  /*55d0*/  USEL UR6, UR13, UR6, !UP5 ;  /* 0x000000060d067287 */ /* 0x000fe4000e800000 */
[----:B------:R-:W-:Y:S03]  /*55e0*/  USHF.R.U32.HI UR12, URZ, UR49, UR5 ;  /* 0x00000031ff0c7299 */ /* 0x000fe60008011605 */
[----:B------:R-:W-:Y:S02]  /*55f0*/  UMOV UR5, UR9 ;  /* 0x0000000900057c82 */ /* 0x000fe40008000000 */
[----:B------:R-:W-:Y:S03]  /*5600*/  @UP4 USHF.R.U32.HI UR4, URZ, UR23, UR5 ;  /* 0x00000017ff044299 */ /* 0x000fe60008011605 */
[----:B------:R-:W-:Y:S01]  /*5610*/  UMOV UR5, UR11 ;  /* 0x0000000b00057c82 */ /* 0x000fe20008000000 */
[----:B------:R-:W-:Y:S02]  /*5620*/  UIMAD UR4, UR39, UR4, URZ ;  /* 0x00000004270472a4 */ /* 0x000fe4000f8e02ff */
[----:B------:R-:W-:Y:S02]  /*5630*/  @UP4 USHF.R.U32.HI UR7, URZ, UR23, UR5 ;  /* 0x00000017ff074299 */ /* 0x000fe40008011605 */
[----:B------:R-:W-:Y:S02]  /*5640*/  UIMAD.WIDE.U32 UR10, UR6, UR22, URZ ;  /* 0x00000016060a72a5 */ /* 0x000fe4000f8e00ff */
[----:B------:R-:W-:Y:S02]  /*5650*/  USEL UR5, UR14, UR12, !UP6 ;  /* 0x0000000c0e057287 */ /* 0x000fe4000f000000 */
[----:B------:R-:W-:Y:S02]  /*5660*/  UIMAD UR8, UR39, UR7, URZ ;  /* 0x00000007270872a4 */ /* 0x000fe4000f8e02ff */
[----:B------:R-:W-:Y:S03]  /*5670*/  UISETP.GE.AND UP0, UPT, UR6, UR4, UPT ;  /* 0x000000040600728c */ /* 0x000fe6000bf06270 */
[----:B------:R-:W-:Y:S01]  /*5680*/  UMOV UR4, UR11 ;  /* 0x0000000b00047c82 */ /* 0x000fe20008000000 */
[----:B------:R-:W-:Y:S02]  /*5690*/  UISETP.GE.OR UP0, UPT, UR5, UR8, UP0 ;  /* 0x000000080500728c */ /* 0x000fe40008706670 */
[----:B------:R-:W-:Y:S02]  /*56a0*/  USHF.R.U32.HI UR4, URZ, UR23, UR4 ;  /* 0x00000017ff047299 */ /* 0x000fe40008011604 */
[----:B------:R-:W-:Y:S02]  /*56b0*/  UIMAD.WIDE.U32 UR8, UR5, UR22, URZ ;  /* 0x00000016050872a5 */ /* 0x000fe4000f8e00ff */
[----:B------:R-:W-:Y:S04]  /*56c0*/  USEL UR10, UR6, UR4, !UP4 ;  /* 0x00000004060a7287 */ /* 0x000fe8000e000000 */
[----:B------:R-:W-:Y:S01]  /*56d0*/  UIADD3 UR11, UPT, UPT, -UR10, URZ, URZ ;  /* 0x000000ff0a0b7290 */ /* 0x000fe2000fffe1ff */
[----:B------:R-:W-:Y:S02]  /*56e0*/  @!UP0 UMOV UR4, UR9 ;  /* 0x0000000900048c82 */ /* 0x000fe40008000000 */
[----:B------:R-:W-:Y:S02]  /*56f0*/  @!UP0 USHF.R.U32.HI UR4, URZ, UR23, UR4 ;  /* 0x00000017ff048299 */ /* 0x000fe40008011604 */
[----:B------:R-:W-:Y:S02]  /*5700*/  UIMAD UR8, UR39, UR11, UR6 ;  /* 0x0000000b270872a4 */ /* 0x000fe4000f8e0206 */
[----:B------:R-:W-:Y:S04]  /*5710*/  @!UP0 USEL UR4, UR5, UR4, !UP4 ;  /* 0x0000000405048287 */ /* 0x000fe8000e000000 */
[----:B------:R-:W-:Y:S02]  /*5720*/  @!UP0 UIMAD UR7, UR7, UR8, UR4 ;  /* 0x00000008070782a4 */ /* 0x000fe4000f8e0204 */
[----:B------:R-:W-:Y:S02]  /*5730*/  @!UP0 UIADD3 UR9, UPT, UPT, UR10, -UR4, URZ ;  /* 0x800000040a098290 */ /* 0x000fe4000fffe0ff */
[----:B------:R-:W-:Y:S02]  /*5740*/  UIADD3 UR8, UPT, UPT, -UR6, URZ, URZ ;  /* 0x000000ff06087290 */ /* 0x000fe4000fffe1ff */
[----:B------:R-:W-:Y:S02]  /*5750*/  UIADD3 UR4, UPT, UPT, -UR5, URZ, URZ ;  /* 0x000000ff05047290 */ /* 0x000fe4000fffe1ff */
[----:B------:R-:W-:Y:S03]  /*5760*/  @!UP0 UIMAD UR6, UR9, UR39, UR5 ;  /* 0x00000027090682a4 */ /* 0x000fe6000f8e0205 */
[----:B------:R-:W-:Y:S01]  /*5770*/  @!UP0 UMOV UR5, UR7 ;  /* 0x0000000700058c82 */ /* 0x000fe20008000000 */
[----:B------:R-:W-:Y:S02]  /*5780*/  UIMAD UR7, UR15, UR4, UR14 ;  /* 0x000000040f0772a4 */ /* 0x000fe4000f8e020e */
[----:B------:R-:W-:Y:S02]  /*5790*/  UIMAD UR4, UR50, UR8, UR13 ;  /* 0x00000008320472a4 */ /* 0x000fe4000f8e020d */
[----:B------:R-:W-:Y:S02]  /*57a0*/  UIMAD UR14, UR5, UR15, UR7 ;  /* 0x0000000f050e72a4 */ /* 0x000fe4000f8e0207 */
[----:B------:R-:W-:Y:S11]  /*57b0*/  UIMAD UR13, UR6, UR50, UR4 ;  /* 0x00000032060d72a4 */ /* 0x000ff6000f8e0204 */
[----:B------:R-:W-:Y:S01]  /*57c0*/  @!UPT UIADD3 URZ, UPT, UPT, URZ, URZ, URZ ;  /* 0x000000fffffff290 */ /* 0x000fe2000fffe0ff */
.L_x_90:
[----:B------:R-:W3:Y:S01]  /*57d0*/  @!UP3 LDCU.128 UR8, c[0x0][0xb10] ;  /* 0x00016200ff08b7ac */ /* 0x000ee20008000c00 */
[C---:B------:R-:W-:Y:S02]  /*57e0*/  ISETP.NE.U32.AND P1, PT, R4.reuse, RZ, PT ;  /* 0x000000ff0400720c */ /* 0x040fe40003f25070 */
[----:B------:R-:W-:Y:S02]  /*57f0*/  ISETP.NE.U32.AND P0, PT, R4, RZ, PT ;  /* 0x000000ff0400720c */ /* 0x000fe40003f05070 */
[C---:B------:R-:W-:Y:S02]  /*5800*/  ISETP.NE.AND.EX P1, PT, R5.reuse, RZ, PT, P1 ;  /* 0x000000ff0500720c */ /* 0x040fe40003f25310 */
[----:B------:R-:W-:Y:S01]  /*5810*/  ISETP.NE.AND.EX P0, PT, R5, RZ, PT, P0 ;  /* 0x000000ff0500720c */ /* 0x000fe20003f05300 */
[----:B------:R-:W4:Y:S01]  /*5820*/  @!UP3 LDCU UR5, c[0x0][0xb0c] ;  /* 0x00016180ff05b7ac */ /* 0x000f220008000800 */
[----:B------:R-:W-:Y:S01]  /*5830*/  SHF.L.U32 R9, R15, 0x1f, RZ ;  /* 0x0000001f0f097819 */ /* 0x000fe200000006ff */
[----:B------:R-:W-:Y:S02]  /*5840*/  USHF.L.U32 UR42, UR27, 0x7, URZ ;  /* 0x000000071b2a7899 */ /* 0x000fe400080006ff */
[----:B------:R-:W-:Y:S02]  /*5850*/  USHF.L.U32 UR43, UR20, 0x6, URZ ;  /* 0x00000006142b7899 */ /* 0x000fe400080006ff */
[----:B---3--:R-:W-:Y:S07]  /*5860*/  UIMAD.WIDE.U32 UR6, UR14, UR8, URZ ;  /* 0x000000080e0672a5 */ /* 0x008fee000f8e00ff */
[----:B------:R-:W-:Y:S01]  /*5870*/  @!UP3 UMOV UR4, UR7 ;  /* 0x000000070004bc82 */ /* 0x000fe20008000000 */
[----:B----4-:R-:W-:Y:S02]  /*5880*/  @!UP3 UISETP.NE.AND UP0, UPT, UR5, 0x1, UPT ;  /* 0x000000010500b88c */ /* 0x010fe4000bf05270 */
[----:B------:R-:W-:Y:S02]  /*5890*/  @!UP3 USHF.R.U32.HI UR4, URZ, UR9, UR4 ;  /* 0x00000009ff04b299 */ /* 0x000fe40008011604 */
[----:B------:R-:W-:Y:S02]  /*58a0*/  UIMAD.WIDE.U32 UR6, UR13, UR11, URZ ;  /* 0x0000000b0d0672a5 */ /* 0x000fe4000f8e00ff */
[----:B------:R-:W-:Y:S02]  /*58b0*/  @!UP3 USEL UR8, UR14, UR4, !UP0 ;  /* 0x000000040e08b287 */ /* 0x000fe4000c000000 */
[----:B------:R-:W-:Y:S03]  /*58c0*/  @!UP3 UISETP.NE.AND UP0, UPT, UR10, 0x1, UPT ;  /* 0x000000010a00b88c */ /* 0x000fe6000bf05270 */
[----:B------:R-:W-:Y:S02]  /*58d0*/  @!UP3 UMOV UR6, UR7 ;  /* 0x000000070006bc82 */ /* 0x000fe40008000000 */
[----:B------:R-:W3:Y:S02]  /*58e0*/  @!UP3 LDCU UR4, c[0x0][0xb20] ;  /* 0x00016400ff04b7ac */ /* 0x000ee40008000800 */
[----:B---3--:R-:W-:Y:S04]  /*58f0*/  @!UP3 USHF.R.U32.HI UR6, URZ, UR4, UR6 ;  /* 0x00000004ff06b299 */ /* 0x008fe80008011606 */
[----:B------:R-:W-:Y:S04]  /*5900*/  @!UP3 USEL UR6, UR13, UR6, !UP0 ;  /* 0x000000060d06b287 */ /* 0x000fe8000c000000 */
[----:B------:R-:W-:Y:S02]  /*5910*/  @!UP3 UIADD3 UR4, UPT, UPT, -UR8, UR6, URZ ;  /* 0x000000060804b290 */ /* 0x000fe4000fffe1ff */
[----:B------:R-:W-:Y:S02]  /*5920*/  @!UP3 UIADD3 UR6, UPT, UPT, UR8, -UR6, URZ ;  /* 0x800000060806b290 */ /* 0x000fe4000fffe0ff */
[----:B------:R-:W-:Y:S02]  /*5930*/  @!UP3 UIMAD UR14, UR4, UR5, UR14 ;  /* 0x00000005040eb2a4 */ /* 0x000fe4000f8e020e */
[----:B------:R-:W-:Y:S01]  /*5940*/  @!UP3 UIMAD UR13, UR6, UR10, UR13 ;  /* 0x0000000a060db2a4 */ /* 0x000fe2000f8e020d */
[----:B------:R-:W-:Y:S11]  /*5950*/  BRA.U UP2, `(.L_x_91) ;  /* 0x0000000102107547 */ /* 0x000ff6000b800000 */
[----:B------:R-:W-:Y:S04]  /*5960*/  MOV R6, UR46 ;  /* 0x0000002e00067c02 */ /* 0x000fe80008000f00 */
[----:B------:R-:W-:Y:S04]  /*5970*/  SHF.L.U32 R6, R6, 0x1f, RZ ;  /* 0x0000001f06067819 */ /* 0x000fe800000006ff */
[----:B------:R-:W3:Y:S02]  /*5980*/  SYNCS.PHASECHK.TRANS64.TRYWAIT P2, [UR21+0x78], R6 ;  /* 0x00007806ff0075a7 */ /* 0x000ee40008041115 */
[----:B---3--:R-:W-:Y:S05]  /*5990*/  @!P2 BRA `(.L_x_92) ;  /* 0x00000044002ca947 */ /* 0x008fea0003800000 */
.L_x_91:
[----:B------:R-:W-:Y:S05]  /*59a0*/  @!P1 BRA `(.L_x_93) ;  /* 0x0000000000309947 */ /* 0x000fea0003800000 */
[----:B------:R-:W-:Y:S01]  /*59b0*/  ISETP.NE.U32.AND P1, PT, R2, RZ, PT ;  /* 0x000000ff0200720c */ /* 0x000fe20003f25070 */
[----:B------:R-:W3:Y:S01]  /*59c0*/  LDCU.64 UR4, c[0x0][0x358] ;  /* 0x00006b00ff0477ac */ /* 0x000ee20008000a00 */
[----:B------:R-:W-:Y:S02]  /*59d0*/  IMAD.MOV.U32 R26, RZ, RZ, 0x1 ;  /* 0x00000001ff1a7424 */ /* 0x000fe400078e00ff */
[----:B------:R-:W-:Y:S11]  /*59e0*/  ISETP.NE.AND.EX P1, PT, R3, RZ, PT, P1 ;  /* 0x000000ff0300720c */ /* 0x000ff60003f25310 */
[----:B------:R-:W-:Y:S02]  /*59f0*/  @!UPT UIADD3 URZ, UPT, UPT, URZ, URZ, URZ ;  /* 0x000000fffffff290 */ /* 0x000fe4000fffe0ff */
[----:B------:R-:W4:Y:S01]  /*5a00*/  @P1 LDC.64 R10, c[0x0][0x888] ;  /* 0x00022200ff0a1b82 */ /* 0x000f220000000a00 */
[----:B-1----:R-:W-:Y:S04]  /*5a10*/  @P1 IMAD R0, R4, UR60, RZ ;  /* 0x0000003c04001c24 */ /* 0x002fe8000f8e02ff */
[----:B----4-:R-:W-:Y:S04]  /*5a20*/  @P1 IMAD.WIDE R10, R0, 0x4, R10 ;  /* 0x00000004000a1825 */ /* 0x010fe800078e020a */
[----:B------:R-:W-:Y:S01]  /*5a30*/  HFMA2 R0, -RZ, RZ, 0, 5.9604644775390625e-08 ;  /* 0x00000001ff007431 */ /* 0x000fe200000001ff */
[----:B---3-5:R3:W5:Y:S04]  /*5a40*/  @P1 LDG.E R27, desc[UR4][R10.64] ;  /* 0x000000040a1b1981 */ /* 0x028768000c1e1900 */
[----:B------:R-:W-:Y:S01]  /*5a50*/  @!P1 PRMT R26, R0, 0x7610, R26 ;  /* 0x00007610001a9816 */ /* 0x000fe2000000001a */
[----:B---3--:R-:W4:Y:S06]  /*5a60*/  @!P1 LDC R27, c[0x0][0x880] ;  /* 0x00022000ff1b9b82 */ /* 0x008f2c0000000800 */
.L_x_93:
[----:B----45:R-:W-:Y:S01]  /*5a70*/  @!P0 FSETP.EQ.AND P1, PT, R27, RZ, PT ;  /* 0x000000ff1b00820b */ /* 0x030fe20003f22000 */
[----:B------:R-:W-:Y:S01]  /*5a80*/  @!UPT UIADD3 URZ, UPT, UPT, URZ, URZ, URZ ;  /* 0x000000fffffff290 */ /* 0x000fe2000fffe0ff */
[----:B------:R-:W-:Y:S11]  /*5a90*/  @!P0 BRA `(.L_x_94) ;  /* 0x0000000000188947 */ /* 0x000ff60003800000 */
[----:B------:R-:W-:Y:S02]  /*5aa0*/  LOP3.LUT P0, RZ, R26, 0xff, RZ, 0xc0, !PT ;  /* 0x000000ff1aff7812 */ /* 0x000fe4000780c0ff */
[----:B------:R-:W-:Y:S04]  /*5ab0*/  ISETP.NE.U32.AND P1, PT, R2, RZ, PT ;  /* 0x000000ff0200720c */ /* 0x000fe80003f25070 */
[----:B------:R-:W-:Y:S04]  /*5ac0*/  ISETP.NE.AND.EX P1, PT, R3, RZ, PT, P1 ;  /* 0x000000ff0300720c */ /* 0x000fe80003f25310 */
[----:B------:R-:W-:Y:S03]  /*5ad0*/  PLOP3.LUT P1, PT, P1, PT, PT, 0x8, 0x80 ;  /* 0x000000000080781c */ /* 0x000fe60000f2e170 */
[----:B------:R-:W-:Y:S11]  /*5ae0*/  @P0 FSETP.EQ.AND P1, PT, R27, RZ, PT ;  /* 0x000000ff1b00020b */ /* 0x000ff60003f22000 */
[----:B------:R-:W-:Y:S02]  /*5af0*/  @!UPT UIADD3 URZ, UPT, UPT, URZ, URZ, URZ ;  /* 0x000000fffffff290 */ /* 0x000fe4000fffe0ff */
.L_x_94:
[----:B------:R-:W3:Y:S01]  /*5b00*/  SYNCS.PHASECHK.TRANS64.TRYWAIT P2, [UR21+0x50], R9 ;  /* 0x00005009ff0075a7 */ /* 0x000ee20008041115 */
[----:B------:R-:W-:Y:S04]  /*5b10*/  ELECT P0, URZ, PT ;  /* 0x0000000000ff782f */ /* 0x000fe80003800000 */
[----:B------:R-:W-:Y:S11]  /*5b20*/  PLOP3.LUT P1, PT, P1, P0, PT, 0xf2, 0x2f ;  /* 0x00000000002f781c */ /* 0x000ff60000f21e72 */
[----:B------:R-:W-:Y:S02]  /*5b30*/  @!UPT UIADD3 URZ, UPT, UPT, URZ, URZ, URZ ;  /* 0x000000fffffff290 */ /* 0x000fe4000fffe0ff */
[----:B------:R-:W-:Y:S05]  /*5b40*/  @!P1 IADD3 R8, P0, PT, R16, 0x580, RZ ;  /* 0x0000058010089810 */ /* 0x000fea0007f1e0ff */
[----:B-1----:R-:W-:Y:S01]  /*5b50*/  @!P1 IMAD.X R6, RZ, RZ, R17, P0 ;  /* 0x000000ffff069224 */ /* 0x002fe200000e0611 */
[----:B---3--:R-:W-:Y:S07]  /*5b60*/  @!P2 BRA `(.L_x_95) ;  /* 0x0000004000d0a947 */ /* 0x008fee0003800000 */
.L_x_183:
[----:B------:R-:W-:Y:S01]  /*5b70*/  @!P1 R2UR UR5, R8 ;  /* 0x00000000080592ca */ /* 0x000fe200000e0000 */
[----:B------:R-:W-:Y:S01]  /*5b80*/  VOTEU.ALL UP0, P1 ;  /* 0x0000000000ff7886 */ /* 0x000fe20000800000 */
[----:B------:R-:W-:Y:S01]  /*5b90*/  @!P1 R2UR UR4, R6 ;  /* 0x00000000060492ca */ /* 0x000fe200000e0000 */
[----:B------:R-:W-:Y:S01]  /*5ba0*/  UMOV UR16, 0x0 ;  /* 0x0000000000107882 */ /* 0x000fe20000000000 */
[----:B------:R-:W-:Y:S01]  /*5bb0*/  UMOV UR17, 0x10000000 ;  /* 0x1000000000117882 */ /* 0x000fe20000000000 */
[----:B------:R-:W-:Y:S01]  /*5bc0*/  UMOV UR44, UR60 ;  /* 0x0000003c002c7c82 */ /* 0x000fe20008000000 */
[----:B------:R-:W-:Y:S01]  /*5bd0*/  @!UP0 UIADD3 UR40, UPT, UPT, UR21, 0x200, URZ ;  /* 0x0000020015288890 */ /* 0x000fe2000fffe0ff */
[----:B------:R-:W-:Y:S01]  /*5be0*/  R2UR UR6, R59 ;  /* 0x000000003b0672ca */ /* 0x000fe200000e0000 */
[----:B------:R-:W-:Y:S01]  /*5bf0*/  @!UP0 UIADD3 UR10, UPT, UPT, UR42, 0x40, URZ ;  /* 0x000000402a0a8890 */ /* 0x000fe2000fffe0ff */
[----:B-1----:R-:W-:Y:S01]  /*5c00*/  @!P1 IMAD.MOV.U32 R0, RZ, RZ, 0x2000 ;  /* 0x00002000ff009424 */ /* 0x002fe200078e00ff */
[----:B------:R-:W-:Y:S01]  /*5c10*/  @!UP0 UIADD3 UR8, UPT, UPT, UR21, 0x1200, URZ ;  /* 0x0000120015088890 */ /* 0x000fe2000fffe0ff */
[----:B------:R-:W-:Y:S01]  /*5c20*/  @!P1 IADD3 R8, P0, PT, R16, 0x580, RZ ;  /* 0x0000058010089810 */ /* 0x000fe20007f1e0ff */
[----:B------:R-:W-:Y:S01]  /*5c30*/  VOTEU.ALL UP0, P1 ;  /* 0x0000000000ff7886 */ /* 0x000fe20000800000 */
[----:B------:R-:W-:Y:S01]  /*5c40*/  IMAD.U32 R10, RZ, RZ, UR5 ;  /* 0x00000005ff0a7e24 */ /* 0x000fe2000f8e00ff */
[----:B------:R-:W-:Y:S01]  /*5c50*/  UMOV UR9, UR41 ;  /* 0x0000002900097c82 */ /* 0x000fe20008000000 */
[----:B------:R-:W-:Y:S01]  /*5c60*/  IMAD.U32 R11, RZ, RZ, UR4 ;  /* 0x00000004ff0b7e24 */ /* 0x000fe2000f8e00ff */
[----:B------:R-:W-:Y:S01]  /*5c70*/  UMOV UR11, UR43 ;  /* 0x0000002b000b7c82 */ /* 0x000fe20008000000 */
[----:B------:R-:W-:Y:S01]  /*5c80*/  UMOV UR12, UR60 ;  /* 0x0000003c000c7c82 */ /* 0x000fe20008000000 */
[----:B------:R-:W-:Y:S01]  /*5c90*/  @!P1 R2UR UR4, R10 ;  /* 0x000000000a0492ca */ /* 0x000fe200000e0000 */
[----:B------:R-:W-:Y:S01]  /*5ca0*/  @!P1 IMAD.X R6, RZ, RZ, R17, P0 ;  /* 0x000000ffff069224 */ /* 0x000fe200000e0611 */
[----:B------:R-:W-:Y:S01]  /*5cb0*/  @!P1 R2UR UR5, R11 ;  /* 0x000000000b0592ca */ /* 0x000fe200000e0000 */
[----:B------:R-:W-:Y:S11]  /*5cc0*/  UPRMT UR6, UR6, 0x654, UR41 ;  /* 0x0000065406067896 */ /* 0x000ff60008000029 */
[----:B------:R-:W-:Y:S01]  /*5cd0*/  @!UPT UIADD3 URZ, UPT, UPT, URZ, URZ, URZ ;  /* 0x000000fffffff290 */ /* 0x000fe2000fffe0ff */
[----:B------:R1:W-:Y:S01]  /*5ce0*/  @!UP0 UTMALDG.3D [UR40], [UR4], desc[UR16] ;  /* 0x00001028040085b4 */ /* 0x0003e20008011000 */
[----:B------:R-:W-:Y:S05]  /*5cf0*/  VOTEU.ALL UP0, P1 ;  /* 0x0000000000ff7886 */ /* 0x000fea0000800000 */
[----:B------:R1:W-:Y:S01]  /*5d00*/  @!UP0 UTMALDG.3D [UR8], [UR4], desc[UR16] ;  /* 0x00001008040085b4 */ /* 0x0003e20008011000 */
[----:B------:R1:W-:Y:S01]  /*5d10*/  @!P1 SYNCS.ARRIVE.TRANS64.RED.A0TR RZ, [UR21+0x30], R0 ;  /* 0x00003000ffff99a7 */ /* 0x0003e20008300415 */
[----:B------:R-:W-:Y:S01]  /*5d20*/  SYNCS.ARRIVE.TRANS64.RED.A1T0 RZ, [UR6], RZ ;  /* 0x000000ffffff79a7 */ /* 0x000fe20008100406 */
[----:B------:R-:W3:Y:S02]  /*5d30*/  SYNCS.PHASECHK.TRANS64.TRYWAIT P2, [UR21+0x58], R9 ;  /* 0x00005809ff0075a7 */ /* 0x000ee40008041115 */
[----:B-1-3--:R-:W-:Y:S05]  /*5d40*/  @!P2 BRA `(.L_x_96) ;  /* 0x000000400070a947 */ /* 0x00afea0003800000 */
.L_x_185:
        /* <DEDUP_REMOVED lines=12> */
[----:B------:R-:W-:Y:S01]  /*5e10*/  @!UP0 UIADD3 UR8, UPT, UPT, UR21, 0x3200, URZ ;  /* 0x0000320015088890 */ /* 0x000fe2000fffe0ff */
[----:B------:R-:W-:Y:S01]  /*5e20*/  IMAD.U32 R10, RZ, RZ, UR5 ;  /* 0x00000005ff0a7e24 */ /* 0x000fe2000f8e00ff */
[----:B------:R-:W-:Y:S01]  /*5e30*/  VOTEU.ALL UP0, P1 ;  /* 0x0000000000ff7886 */ /* 0x000fe20000800000 */
[----:B------:R-:W-:Y:S01]  /*5e40*/  IMAD.U32 R11, RZ, RZ, UR4 ;  /* 0x00000004ff0b7e24 */ /* 0x000fe2000f8e00ff */
[----:B------:R-:W-:Y:S01]  /*5e50*/  UMOV UR36, UR60 ;  /* 0x0000003c00247c82 */ /* 0x000fe20008000000 */
[----:B------:R-:W-:Y:S01]  /*5e60*/  UMOV UR9, UR33 ;  /* 0x0000002100097c82 */ /* 0x000fe20008000000 */
[----:B------:R-:W-:Y:S01]  /*5e70*/  @!P1 R2UR UR4, R10 ;  /* 0x000000000a0492ca */ /* 0x000fe200000e0000 */
[----:B------:R-:W-:Y:S01]  /*5e80*/  UMOV UR11, UR43 ;  /* 0x0000002b000b7c82 */ /* 0x000fe20008000000 */
[----:B------:R-:W-:Y:S01]  /*5e90*/  @!P1 R2UR UR5, R11 ;  /* 0x000000000b0592ca */ /* 0x000fe200000e0000 */
[----:B------:R-:W-:Y:S01]  /*5ea0*/  UMOV UR12, UR60 ;  /* 0x0000003c000c7c82 */ /* 0x000fe20008000000 */
[----:B------:R-:W-:Y:S01]  /*5eb0*/  UPRMT UR6, UR6, 0x654, UR33 ;  /* 0x0000065406067896 */ /* 0x000fe20008000021 */
[----:B------:R-:W-:Y:S10]  /*5ec0*/  @!P1 IMAD.X R6, RZ, RZ, R17, P0 ;  /* 0x000000ffff069224 */ /* 0x000ff400000e0611 */
[----:B------:R1:W-:Y:S01]  /*5ed0*/  @!UP0 UTMALDG.3D [UR32], [UR4], desc[UR16] ;  /* 0x00001020040085b4 */ /* 0x0003e20008011000 */
[----:B------:R-:W-:Y:S05]  /*5ee0*/  VOTEU.ALL UP0, P1 ;  /* 0x0000000000ff7886 */ /* 0x000fea0000800000 */
[----:B------:R1:W-:Y:S01]  /*5ef0*/  @!UP0 UTMALDG.3D [UR8], [UR4], desc[UR16] ;  /* 0x00001008040085b4 */ /* 0x0003e20008011000 */
[----:B------:R1:W-:Y:S01]  /*5f00*/  @!P1 SYNCS.ARRIVE.TRANS64.RED.A0TR RZ, [UR21+0x38], R0 ;  /* 0x00003800ffff99a7 */ /* 0x0003e20008300415 */
[----:B------:R-:W-:Y:S01]  /*5f10*/  SYNCS.ARRIVE.TRANS64.RED.A1T0 RZ, [UR6], RZ ;  /* 0x000000ffffff79a7 */ /* 0x000fe20008100406 */
[----:B------:R-:W3:Y:S02]  /*5f20*/  SYNCS.PHASECHK.TRANS64.TRYWAIT P2, [UR21+0x60], R9 ;  /* 0x00006009ff0075a7 */ /* 0x000ee40008041115 */
[----:B-1-3--:R-:W-:Y:S05]  /*5f30*/  @!P2 BRA `(.L_x_97) ;  /* 0x00000040000ca947 */ /* 0x00afea0003800000 */
.L_x_187:
        /* <DEDUP_REMOVED lines=11> */
[----:B------:R-:W-:Y:S01]  /*5ff0*/  VIADD R14, R14, 0x1 ;  /* 0x000000010e0e7836 */ /* 0x000fe20000000000 */
        /* <DEDUP_REMOVED lines=10> */
[----:B------:R-:W-:Y:S11]  /*60a0*/  UPRMT UR6, UR6, 0x654, UR25 ;  /* 0x0000065406067896 */ /* 0x000ff60008000019 */
[----:B------:R1:W-:Y:S01]  /*60b0*/  @!UP0 UTMALDG.3D [UR24], [UR4], desc[UR16] ;  /* 0x00001018040085b4 */ /* 0x0003e20008011000 */
[----:B------:R-:W-:Y:S05]  /*60c0*/  VOTEU.ALL UP0, P1 ;  /* 0x0000000000ff7886 */ /* 0x000fea0000800000 */
[----:B------:R1:W-:Y:S01]  /*60d0*/  @!UP0 UTMALDG.3D [UR8], [UR4], desc[UR16] ;  /* 0x00001008040085b4 */ /* 0x0003e20008011000 */
[----:B------:R1:W-:Y:S01]  /*60e0*/  @!P1 SYNCS.ARRIVE.TRANS64.RED.A0TR RZ, [UR21+0x40], R0 ;  /* 0x00004000ffff99a7 */ /* 0x0003e20008300415 */
[----:B------:R-:W-:Y:S01]  /*60f0*/  SYNCS.ARRIVE.TRANS64.RED.A1T0 RZ, [UR6], RZ ;  /* 0x000000ffffff79a7 */ /* 0x000fe20008100406 */
[----:B------:R-:W3:Y:S02]  /*6100*/  SYNCS.PHASECHK.TRANS64.TRYWAIT P0, [UR21+0x68], R9 ;  /* 0x00006809ff0075a7 */ /* 0x000ee40008001115 */
[----:B-1-3--:R-:W-:Y:S05]  /*6110*/  @!P0 BRA `(.L_x_98) ;  /* 0x0000003c00ac8947 */ /* 0x00afea0003800000 */
.L_x_189:
[----:B------:R-:W-:Y:S01]  /*6120*/  UPLOP3.LUT UP2, UPT, UPT, UPT, UPT, 0x80, 0x8 ;  /* 0x000000000008789c */ /* 0x000fe20003f4f070 */
[----:B------:R-:W-:Y:S01]  /*6130*/  @!P1 IADD3 R6, P0, PT, R16, 0x580, RZ ;  /* 0x0000058010069810 */ /* 0x000fe20007f1e0ff */
[----:B------:R-:W-:Y:S01]  /*6140*/  UMOV UR6, 0x0 ;  /* 0x0000000000067882 */ /* 0x000fe20000000000 */
[----:B------:R-:W-:Y:S01]  /*6150*/  UMOV UR7, 0x10000000 ;  /* 0x1000000000077882 */ /* 0x000fe20000000000 */
[----:B------:R-:W-:Y:S01]  /*6160*/  VOTEU.ALL UP0, P1 ;  /* 0x0000000000ff7886 */ /* 0x000fe20000800000 */
[----:B------:R-:W-:Y:S01]  /*6170*/  @!P1 R2UR UR5, R6 ;  /* 0x00000000060592ca */ /* 0x000fe200000e0000 */
[----:B-1----:R-:W-:Y:S01]  /*6180*/  @!P1 IMAD.X R0, RZ, RZ, R17, P0 ;  /* 0x000000ffff009224 */ /* 0x002fe200000e0611 */
[----:B------:R-:W-:Y:S01]  /*6190*/  UMOV UR19, UR43 ;  /* 0x0000002b00137c82 */ /* 0x000fe20008000000 */
[----:B------:R-:W-:Y:S01]  /*61a0*/  UMOV UR20, UR60 ;  /* 0x0000003c00147c82 */ /* 0x000fe20008000000 */
[----:B------:R-:W-:Y:S01]  /*61b0*/  @!UP0 UIADD3 UR18, UPT, UPT, UR42, 0x30, URZ ;  /* 0x000000302a128890 */ /* 0x000fe2000fffe0ff */
[----:B------:R-:W-:Y:S01]  /*61c0*/  R2UR UR26, R57 ;  /* 0x00000000391a72ca */ /* 0x000fe200000e0000 */
[----:B------:R-:W-:Y:S01]  /*61d0*/  @!UP0 UIADD3 UR16, UPT, UPT, UR21, 0x6200, URZ ;  /* 0x0000620015108890 */ /* 0x000fe2000fffe0ff */
[----:B------:R-:W-:Y:S01]  /*61e0*/  @!P1 R2UR UR4, R0 ;  /* 0x00000000000492ca */ /* 0x000fe200000e0000 */
[----:B------:R-:W-:Y:S01]  /*61f0*/  @!UP0 UIADD3 UR17, UPT, UPT, UR21, 0x48, URZ ;  /* 0x0000004815118890 */ /* 0x000fe2000fffe0ff */
[----:B------:R-:W-:Y:S01]  /*6200*/  R2UR UR24, R58 ;  /* 0x000000003a1872ca */ /* 0x000fe200000e0000 */
[----:B------:R-:W-:Y:S01]  /*6210*/  @!UP0 UIADD3 UR10, UPT, UPT, UR42, 0x70, URZ ;  /* 0x000000702a0a8890 */ /* 0x000fe2000fffe0ff */
[----:B------:R-:W-:Y:S01]  /*6220*/  ISETP.NE.AND P0, PT, R14, 0x2, PT ;  /* 0x000000020e00780c */ /* 0x000fe20003f05270 */
[----:B------:R-:W-:Y:S01]  /*6230*/  @!UP0 UIADD3 UR8, UPT, UPT, UR21, 0x7200, URZ ;  /* 0x0000720015088890 */ /* 0x000fe2000fffe0ff */
[----:B------:R-:W-:Y:S01]  /*6240*/  IMAD.U32 R8, RZ, RZ, UR5 ;  /* 0x00000005ff087e24 */ /* 0x000fe2000f8e00ff */
[----:B------:R-:W-:Y:S01]  /*6250*/  VOTEU.ALL UP0, P1 ;  /* 0x0000000000ff7886 */ /* 0x000fe20000800000 */
[----:B------:R-:W-:Y:S01]  /*6260*/  UMOV UR11, UR43 ;  /* 0x0000002b000b7c82 */ /* 0x000fe20008000000 */
[----:B------:R-:W-:Y:S01]  /*6270*/  UMOV UR12, UR60 ;  /* 0x0000003c000c7c82 */ /* 0x000fe20008000000 */
[----:B------:R-:W-:Y:S01]  /*6280*/  UMOV UR9, UR17 ;  /* 0x0000001100097c82 */ /* 0x000fe20008000000 */
[----:B------:R-:W-:Y:S01]  /*6290*/  SEL R0, RZ, 0x1, P0 ;  /* 0x00000001ff007807 */ /* 0x000fe20000000000 */
[----:B------:R-:W-:Y:S01]  /*62a0*/  UIADD3 UR27, UPT, UPT, UR13, UR26, URZ ;  /* 0x0000001a0d1b7290 */ /* 0x000fe2000fffe0ff */
[----:B------:R-:W-:Y:S01]  /*62b0*/  IMAD.U32 R9, RZ, RZ, UR4 ;  /* 0x00000004ff097e24 */ /* 0x000fe2000f8e00ff */
[----:B------:R-:W-:Y:S01]  /*62c0*/  @!P1 R2UR UR4, R8 ;  /* 0x00000000080492ca */ /* 0x000fe200000e0000 */
[----:B------:R-:W-:Y:S01]  /*62d0*/  UMOV UR60, UR29 ;  /* 0x0000001d003c7c82 */ /* 0x000fe20008000000 */
[----:B------:R-:W-:Y:S02]  /*62e0*/  LOP3.LUT R13, R13, R0, RZ, 0x3c, !PT ;  /* 0x000000000d0d7212 */ /* 0x000fe400078e3cff */
[----:B------:R-:W-:Y:S02]  /*62f0*/  @!P1 R2UR UR5, R9 ;  /* 0x00000000090592ca */ /* 0x000fe400000e0000 */
[----:B------:R-:W-:Y:S02]  /*6300*/  LOP3.LUT R15, R15, 0x1, RZ, 0x3c, !PT ;  /* 0x000000010f0f7812 */ /* 0x000fe400078e3cff */
[----:B------:R-:W-:Y:S09]  /*6310*/  SEL R14, R14, RZ, P0 ;  /* 0x000000ff0e0e7207 */ /* 0x000ff20000000000 */
[----:B------:R1:W-:Y:S01]  /*6320*/  @!UP0 UTMALDG.3D [UR16], [UR4], desc[UR6] ;  /* 0x00000610040085b4 */ /* 0x0003e20008011000 */
[----:B------:R-:W-:Y:S05]  /*6330*/  VOTEU.ALL UP0, P1 ;  /* 0x0000000000ff7886 */ /* 0x000fea0000800000 */
[----:B------:R3:W-:Y:S01]  /*6340*/  @!UP0 UTMALDG.3D [UR8], [UR4], desc[UR6] ;  /* 0x00000608040085b4 */ /* 0x0007e20008011000 */
[----:B------:R3:W-:Y:S01]  /*6350*/  @!P1 SYNCS.ARRIVE.TRANS64.RED.A0TR RZ, [UR21+0x48], R7 ;  /* 0x00004807ffff99a7 */ /* 0x0007e20008300415 */
[----:B------:R-:W-:Y:S01]  /*6360*/  SYNCS.ARRIVE.TRANS64.RED.A1T0 RZ, [UR37], RZ ;  /* 0x000000ffffff79a7 */ /* 0x000fe20008100425 */
[----:B-1----:R-:W-:Y:S01]  /*6370*/  UIADD3 UR20, UPT, UPT, UR14, UR24, URZ ;  /* 0x000000180e147290 */ /* 0x002fe2000fffe0ff */
[----:B------:R-:W-:Y:S11]  /*6380*/  BRA.U UP1, `(.L_x_99) ;  /* 0xffffffed01f07547 */ /* 0x000ff6000b83ffff */
[----:B------:R-:W-:-:S04]  /*6390*/  SHF.L.U32 R2, R15, 0x1f, RZ ;  /* 0x0000001f0f027819 */ /* 0x000fc800000006ff */
[----:B------:R-:W1:Y:S02]  /*63a0*/  SYNCS.PHASECHK.TRANS64.TRYWAIT P0, [UR21+0x50], R2 ;  /* 0x00005002ff0075a7 */ /* 0x000e640008001115 */
[----:B-1----:R-:W-:Y:S05]  /*63b0*/  @!P0 BRA `(.L_x_100) ;  /* 0x0000003c001c8947 */ /* 0x002fea0003800000 */
.L_x_191:
[----:B------:R-:W4:Y:S02]  /*63c0*/  SYNCS.PHASECHK.TRANS64.TRYWAIT P0, [UR21+0x58], R2 ;  /* 0x00005802ff0075a7 */ /* 0x000f240008001115 */
[----:B----4-:R-:W-:Y:S05]  /*63d0*/  @!P0 BRA `(.L_x_101) ;  /* 0x0000003c002c8947 */ /* 0x010fea0003800000 */
.L_x_193:
[----:B------:R-:W4:Y:S02]  /*63e0*/  SYNCS.PHASECHK.TRANS64.TRYWAIT P0, [UR21+0x60], R2 ;  /* 0x00006002ff0075a7 */ /* 0x000f240008001115 */
[----:B----4-:R-:W-:Y:S05]  /*63f0*/  @!P0 BRA `(.L_x_102) ;  /* 0x0000003c003c8947 */ /* 0x010fea0003800000 */
.L_x_195:
[----:B-1----:R-:W-:-:S07]  /*6400*/  MOV R0, UR21 ;  /* 0x0000001500007c02 */ /* 0x002fce0008000f00 */
.L_x_103:
[----:B-1----:R-:W-:-:S04]  /*6410*/  SHF.L.U32 R2, R15, 0x1f, RZ ;  /* 0x0000001f0f027819 */ /* 0x002fc800000006ff */
[----:B------:R1:W4:Y:S03]  /*6420*/  SYNCS.PHASECHK.TRANS64.TRYWAIT P0, [R0+URZ+0x68], R2 ;  /* 0x00006802000075a7 */ /* 0x00032600080011ff */
[----:B----4-:R-:W-:Y:S05]  /*6430*/  @!P0 NANOSLEEP.SYNCS 0x989680 ;  /* 0x009896800000895d */ /* 0x010fea0003900000 */
[----:B------:R-:W4:Y:S02]  /*6440*/  @!P0 SYNCS.PHASECHK.TRANS64 P0, [R0+URZ+0x68], R2 ;  /* 0x00006802000085a7 */ /* 0x000f2400080010ff */
[----:B--234-:R-:W-:Y:S05]  /*6450*/  @P0 EXIT ;  /* 0x000000000000094d */ /* 0x01cfea0003800000 */
[----:B------:R-:W-:Y:S05]  /*6460*/  BRA `(.L_x_103) ;  /* 0xfffffffc00e87947 */ /* 0x000fea000383ffff */
.L_x_88:
[----:B------:R-:W-:-:S06]  /*6470*/  UISETP.GE.AND UP0, UPT, UR22, 0x4, UPT ;  /* 0x000000041600788c */ /* 0x000fcc000bf06270 */
[----:B------:R-:W-:-:S13]  /*6480*/  PLOP3.LUT P0, PT, PT, PT, UP0, 0x80, 0x8 ;  /* 0x000000000008781c */ /* 0x000fda0003f0f008 */
[----:B-1----:R-:W-:Y:S05]  /*6490*/  @!P0 EXIT ;  /* 0x000000000000894d */ /* 0x002fea0003800000 */
[----:B------:R-:W-:Y:S01]  /*64a0*/  BAR.SYNC.DEFER_BLOCKING 0x6, 0xa0 ;  /* 0x0182800000007b1d */ /* 0x000fe20000010000 */
[----:B------:R-:W-:Y:S01]  /*64b0*/  R2UR UR4, R59 ;  /* 0x000000003b0472ca */ /* 0x000fe200000e0000 */
[C---:B------:R-:W-:Y:S01]  /*64c0*/  IMAD.SHL.U32 R5, R70.reuse, 0x10, RZ ;  /* 0x0000001046057824 */ /* 0x040fe200078e00ff */
[----:B------:R-:W-:Y:S01]  /*64d0*/  LOP3.LUT R71, R70, 0x60, RZ, 0xc0, !PT ;  /* 0x0000006046477812 */ /* 0x000fe200078ec0ff */
[----:B------:R-:W-:Y:S01]  /*64e0*/  IMAD.SHL.U32 R7, R56, 0x200, RZ ;  /* 0x0000020038077824 */ /* 0x000fe200078e00ff */
[C---:B------:R-:W-:Y:S01]  /*64f0*/  LOP3.LUT R68, R70.reuse, 0x2, RZ, 0xc0, !PT ;  /* 0x0000000246447812 */ /* 0x040fe200078ec0ff */
[----:B------:R-:W-:Y:S02]  /*6500*/  UMOV UR43, 0x400 ;  /* 0x00000400002b7882 */ /* 0x000fe40000000000 */
[----:B------:R-:W1:Y:S01]  /*6510*/  LDC.64 R52, c[0x0][0x888] ;  /* 0x00022200ff347b82 */ /* 0x000e620000000a00 */
[C---:B------:R-:W-:Y:S01]  /*6520*/  LOP3.LUT R69, R5.reuse, 0x590, RZ, 0xc0, !PT ;  /* 0x0000059005457812 */ /* 0x040fe200078ec0ff */
[----:B------:R-:W-:Y:S01]  /*6530*/  IMAD.SHL.U32 R4, R70, 0x2, RZ ;  /* 0x0000000246047824 */ /* 0x000fe200078e00ff */
[----:B------:R-:W-:Y:S01]  /*6540*/  LOP3.LUT R5, R5, 0x60, RZ, 0xc0, !PT ;  /* 0x0000006005057812 */ /* 0x000fe200078ec0ff */
[----:B------:R-:W-:Y:S01]  /*6550*/  IMAD.SHL.U32 R6, R56, 0x200000, RZ ;  /* 0x0020000038067824 */ /* 0x000fe200078e00ff */
[----:B------:R-:W-:Y:S01]  /*6560*/  LOP3.LUT R69, R69, 0x200, R7, 0xf8, !PT ;  /* 0x0000020045457812 */ /* 0x000fe200078ef807 */
[----:B------:R-:W-:Y:S01]  /*6570*/  IMAD.U32 R23, R70, 0x10000, RZ ;  /* 0x0001000046177824 */ /* 0x000fe200078e00ff */
[----:B------:R-:W-:Y:S01]  /*6580*/  ULEA UR43, UR4, UR43, 0x18 ;  /* 0x0000002b042b7291 */ /* 0x000fe2000f8ec0ff */
[----:B------:R-:W2:Y:S01]  /*6590*/  LDC.64 R54, c[0x0][0x890] ;  /* 0x00022400ff367b82 */ /* 0x000ea20000000a00 */
[----:B------:R-:W-:Y:S01]  /*65a0*/  LOP3.LUT R4, R5, 0xc, R4, 0xf8, !PT ;  /* 0x0000000c05047812 */ /* 0x000fe200078ef804 */
[----:B------:R-:W-:Y:S01]  /*65b0*/  HFMA2 R22, -RZ, RZ, 0, 0 ;  /* 0x00000000ff167431 */ /* 0x000fe200000001ff */
[----:B------:R-:W-:Y:S01]  /*65c0*/  UIADD3 UR4, UPT, UPT, UR43, 0x200, URZ ;  /* 0x000002002b047890 */ /* 0x000fe2000fffe0ff */
[----:B------:R-:W-:Y:S01]  /*65d0*/  LOP3.LUT R6, R6, 0x200000, RZ, 0xc0, !PT ;  /* 0x0020000006067812 */ /* 0x000fe200078ec0ff */
[----:B------:R-:W-:Y:S01]  /*65e0*/  IMAD.MOV.U32 R66, RZ, RZ, 0x1 ;  /* 0x00000001ff427424 */ /* 0x000fe200078e00ff */
[----:B------:R-:W-:-:S02]  /*65f0*/  LOP3.LUT R69, R69, R4, RZ, 0xfc, !PT ;  /* 0x0000000445457212 */ /* 0x000fc400078efcff */
[----:B------:R-:W-:Y:S01]  /*6600*/  CS2R R64, SRZ ;  /* 0x0000000000407805 */ /* 0x000fe2000001ff00 */
[----:B------:R-:W3:Y:S01]  /*6610*/  LDC.64 R50, c[0x0][0x8b0] ;  /* 0x00022c00ff327b82 */ /* 0x000ee20000000a00 */
[----:B------:R-:W4:Y:S01]  /*6620*/  LDS R0, [UR43+0x130] ;  /* 0x0001302bff007984 */ /* 0x000f220008000800 */
[----:B------:R-:W-:Y:S01]  /*6630*/  IMAD.U32 R60, RZ, RZ, UR4 ;  /* 0x00000004ff3c7e24 */ /* 0x000fe2000f8e00ff */
[----:B------:R-:W-:Y:S01]  /*6640*/  LOP3.LUT R70, R70, 0x4, RZ, 0xc0, !PT ;  /* 0x0000000446467812 */ /* 0x000fe200078ec0ff */
[----:B------:R-:W-:Y:S01]  /*6650*/  IMAD.MOV.U32 R62, RZ, RZ, RZ ;  /* 0x000000ffff3e7224 */ /* 0x000fe200078e00ff */
[----:B------:R-:W-:Y:S01]  /*6660*/  LOP3.LUT R23, R6, 0x400000, R23, 0xf8, !PT ;  /* 0x0040000006177812 */ /* 0x000fe200078ef817 */
[----:B------:R-:W-:Y:S01]  /*6670*/  IMAD R69, R69, 0x4, R60 ;  /* 0x0000000445457824 */ /* 0x000fe200078e023c */
[----:B------:R-:W1:Y:S01]  /*6680*/  LDCU UR57, c[0x0][0x370] ;  /* 0x00006e00ff3977ac */ /* 0x000e620008000800 */
[----:B------:R-:W1:Y:S02]  /*6690*/  LDC.64 R48, c[0x0][0x8a8] ;  /* 0x00022a00ff307b82 */ /* 0x000e640000000a00 */
[--C-:B------:R-:W-:Y:S01]  /*66a0*/  IMAD R68, R68, -0x10, R69.reuse ;  /* 0xfffffff044447824 */ /* 0x100fe200078e0245 */
[----:B------:R-:W1:Y:S01]  /*66b0*/  LDCU.64 UR62, c[0x0][0x348] ;  /* 0x00006900ff3e77ac */ /* 0x000e620008000a00 */
[----:B------:R-:W-:Y:S01]  /*66c0*/  IMAD R67, R70, -0x10, R69 ;  /* 0xfffffff046437824 */ /* 0x000fe200078e0245 */
[----:B------:R-:W1:Y:S01]  /*66d0*/  LDCU UR42, c[0x0][0xb0c] ;  /* 0x00016180ff2a77ac */ /* 0x000e620008000800 */
[----:B------:R-:W1:Y:S01]  /*66e0*/  LDCU UR61, c[0x0][0xb20] ;  /* 0x00016400ff3d77ac */ /* 0x000e620008000800 */
[----:B------:R-:W1:Y:S01]  /*66f0*/  LDCU UR38, c[0x0][0xb30] ;  /* 0x00016600ff2677ac */ /* 0x000e620008000800 */
[----:B------:R-:W1:Y:S01]  /*6700*/  LDCU.64 UR50, c[0x0][0x888] ;  /* 0x00011100ff3277ac */ /* 0x000e620008000a00 */
[----:B------:R-:W1:Y:S01]  /*6710*/  LDCU.64 UR40, c[0x0][0xb28] ;  /* 0x00016500ff2877ac */ /* 0x000e620008000a00 */
[----:B------:R-:W1:Y:S01]  /*6720*/  LDCU.128 UR52, c[0x0][0xb10] ;  /* 0x00016200ff3477ac */ /* 0x000e620008000c00 */
[----:B------:R-:W1:Y:S01]  /*6730*/  LDCU UR56, c[0x0][0x374] ;  /* 0x00006e80ff3877ac */ /* 0x000e620008000800 */
[----:B----4-:R-:W-:Y:S01]  /*6740*/  IADD3 R23, PT, PT, R0, R23, RZ ;  /* 0x0000001700177210 */ /* 0x010fe20007ffe0ff */
[----:B------:R-:W-:Y:S01]  /*6750*/  UMOV UR49, URZ ;  /* 0x000000ff00317c82 */ /* 0x000fe20008000000 */
[----:B--2---:R-:W-:-:S05]  /*6760*/  UMOV UR48, URZ ;  /* 0x000000ff00307c82 */ /* 0x004fca0008000000 */
.L_x_147:
[----:B------:R-:W-:Y:S02]  /*6770*/  LEA R3, R62, UR43, 0x3 ;  /* 0x0000002b3e037c11 */ /* 0x000fe4000f8e18ff */
[----:B------:R-:W-:Y:S02]  /*6780*/  SHF.L.U32 R0, R64, 0x1f, RZ ;  /* 0x0000001f40007819 */ /* 0x000fe400000006ff */
[----:B-1----:R-:W-:Y:S02]  /*6790*/  LEA R4, R62, UR43, 0x4 ;  /* 0x0000002b3e047c11 */ /* 0x002fe4000f8e20ff */
[----:B--2---:R-:W2:Y:S02]  /*67a0*/  SYNCS.PHASECHK.TRANS64.TRYWAIT P0, [R3+URZ+0x80], R0 ;  /* 0x00008000030075a7 */ /* 0x004ea400080011ff */
[----:B--2---:R-:W-:Y:S05]  /*67b0*/  @!P0 BRA `(.L_x_104) ;  /* 0x0000003800648947 */ /* 0x004fea0003800000 */
.L_x_196:
        /* <DEDUP_REMOVED lines=11> */
[----:B------:R-:W-:Y:S01]  /*6870*/  PLOP3.LUT P0, PT, PT, PT, UP1, 0x80, 0x8 ;  /* 0x000000000008781c */ /* 0x000fe20003f0f018 */
[----:B------:R-:W-:Y:S11]  /*6880*/  UP2UR UR59, UPR, URZ, 0x2 ;  /* 0x00000002ff3b7883 */ /* 0x000ff60008000000 */
[----:B------:R-:W-:Y:S01]  /*6890*/  @!UPT UIADD3 URZ, UPT, UPT, URZ, URZ, URZ ;  /* 0x000000fffffff290 */ /* 0x000fe2000fffe0ff */
[----:B--2---:R-:W-:Y:S02]  /*68a0*/  @P0 SHF.R.U32.HI R0, RZ, 0x10, R5 ;  /* 0x00000010ff000819 */ /* 0x004fe40000011605 */
        /* <DEDUP_REMOVED lines=14> */
[----:B------:R-:W-:Y:S02]  /*6990*/  UISETP.NE.AND UP0, UPT, UR54, 0x1, UPT ;  /* 0x000000013600788c */ /* 0x000fe4000bf05270 */
[----:B------:R-:W-:Y:S02]  /*69a0*/  UIMAD.WIDE.U32 UR8, UR36, UR55, URZ ;  /* 0x00000037240872a5 */ /* 0x000fe4000f8e00ff */
[----:B------:R-:W-:Y:S02]  /*69b0*/  UIMAD.WIDE.U32 UR10, UR37, UR52, URZ ;  /* 0x00000034250a72a5 */ /* 0x000fe4000f8e00ff */
[----:B------:R-:W-:Y:S02]  /*69c0*/  UISETP.NE.AND UP1, UPT, UR42, 0x1, UPT ;  /* 0x000000012a00788c */ /* 0x000fe4000bf25270 */
[----:B------:R-:W-:Y:S01]  /*69d0*/  UISETP.NE.AND UP2, UPT, UR39, 0x1, UPT ;  /* 0x000000012700788c */ /* 0x000fe2000bf45270 */
[----:B------:R-:W-:Y:S02]  /*69e0*/  UMOV UR4, UR5 ;  /* 0x0000000500047c82 */ /* 0x000fe40008000000 */
[----:B------:R-:W-:Y:S03]  /*69f0*/  USHF.R.U32.HI UR5, URZ, UR61, UR4 ;  /* 0x0000003dff057299 */ /* 0x000fe60008011604 */
[----:B------:R-:W-:Y:S02]  /*6a00*/  UMOV UR4, UR7 ;  /* 0x0000000700047c82 */ /* 0x000fe40008000000 */
[----:B------:R-:W-:Y:S02]  /*6a10*/  USHF.R.U32.HI UR7, URZ, UR53, UR4 ;  /* 0x00000035ff077299 */ /* 0x000fe40008011604 */
[----:B------:R-:W-:Y:S02]  /*6a20*/  USEL UR4, UR56, UR5, !UP0 ;  /* 0x0000000538047287 */ /* 0x000fe4000c000000 */
[----:B------:R-:W-:Y:S01]  /*6a30*/  USEL UR7, UR57, UR7, !UP1 ;  /* 0x0000000739077287 */ /* 0x000fe2000c800000 */
[----:B------:R-:W-:Y:S01]  /*6a40*/  UMOV UR5, UR9 ;  /* 0x0000000900057c82 */ /* 0x000fe20008000000 */
[----:B------:R-:W-:Y:S02]  /*6a50*/  UIMAD.WIDE.U32 UR8, UR4, UR40, URZ ;  /* 0x00000028040872a5 */ /* 0x000fe4000f8e00ff */
[----:B------:R-:W-:Y:S03]  /*6a60*/  USHF.R.U32.HI UR6, URZ, UR61, UR5 ;  /* 0x0000003dff067299 */ /* 0x000fe60008011605 */
[----:B------:R-:W-:Y:S01]  /*6a70*/  UMOV UR5, UR11 ;  /* 0x0000000b00057c82 */ /* 0x000fe20008000000 */
[----:B------:R-:W-:Y:S02]  /*6a80*/  UIMAD.WIDE.U32 UR10, UR7, UR40, URZ ;  /* 0x00000028070a72a5 */ /* 0x000fe4000f8e00ff */
[----:B------:R-:W-:Y:S02]  /*6a90*/  USHF.R.U32.HI UR12, URZ, UR53, UR5 ;  /* 0x00000035ff0c7299 */ /* 0x000fe40008011605 */
[----:B------:R-:W-:Y:S01]  /*6aa0*/  USEL UR6, UR36, UR6, !UP0 ;  /* 0x0000000624067287 */ /* 0x000fe2000c000000 */
[----:B------:R-:W-:Y:S02]  /*6ab0*/  UMOV UR5, UR9 ;  /* 0x0000000900057c82 */ /* 0x000fe40008000000 */
[----:B------:R-:W-:Y:S01]  /*6ac0*/  UMOV UR10, UR11 ;  /* 0x0000000b000a7c82 */ /* 0x000fe20008000000 */
[----:B------:R-:W-:Y:S02]  /*6ad0*/  @UP2 USHF.R.U32.HI UR4, URZ, UR41, UR5 ;  /* 0x00000029ff042299 */ /* 0x000fe40008011605 */
[----:B------:R-:W-:Y:S02]  /*6ae0*/  @UP2 USHF.R.U32.HI UR7, URZ, UR41, UR10 ;  /* 0x00000029ff072299 */ /* 0x000fe4000801160a */
[----:B------:R-:W-:Y:S02]  /*6af0*/  UIMAD UR4, UR39, UR4, URZ ;  /* 0x00000004270472a4 */ /* 0x000fe4000f8e02ff */
        /* <DEDUP_REMOVED lines=8> */
[----:B------:R-:W-:Y:S02]  /*6b80*/  USEL UR11, UR6, UR4, !UP2 ;  /* 0x00000004060b7287 */ /* 0x000fe4000d000000 */
[----:B------:R-:W-:Y:S02]  /*6b90*/  UIADD3 UR8, UPT, UPT, -UR5, URZ, URZ ;  /* 0x000000ff05087290 */ /* 0x000fe4000fffe1ff */
[----:B------:R-:W-:Y:S01]  /*6ba0*/  UIADD3 UR10, UPT, UPT, -UR11, URZ, URZ ;  /* 0x000000ff0b0a7290 */ /* 0x000fe2000fffe1ff */
[----:B------:R-:W-:Y:S01]  /*6bb0*/  @!UP0 UMOV UR4, UR9 ;  /* 0x0000000900048c82 */ /* 0x000fe20008000000 */
[----:B------:R-:W-:Y:S02]  /*6bc0*/  UIADD3 UR9, UPT, UPT, -UR6, URZ, URZ ;  /* 0x000000ff06097290 */ /* 0x000fe4000fffe1ff */
[----:B------:R-:W-:Y:S02]  /*6bd0*/  @!UP0 USHF.R.U32.HI UR4, URZ, UR41, UR4 ;  /* 0x00000029ff048299 */ /* 0x000fe40008011604 */
[----:B------:R-:W-:Y:S02]  /*6be0*/  UIMAD UR10, UR39, UR10, UR6 ;  /* 0x0000000a270a72a4 */ /* 0x000fe4000f8e0206 */
[----:B------:R-:W-:Y:S04]  /*6bf0*/  @!UP0 USEL UR4, UR5, UR4, !UP2 ;  /* 0x0000000405048287 */ /* 0x000fe8000d000000 */
[----:B------:R-:W-:Y:S02]  /*6c00*/  @!UP0 UIMAD UR10, UR7, UR10, UR4 ;  /* 0x0000000a070a82a4 */ /* 0x000fe4000f8e0204 */
[----:B------:R-:W-:Y:S02]  /*6c10*/  @!UP0 UIADD3 UR11, UPT, UPT, UR11, -UR4, URZ ;  /* 0x800000040b0b8290 */ /* 0x000fe4000fffe0ff */
[----:B------:R-:W-:Y:S02]  /*6c20*/  UIMAD UR7, UR42, UR8, UR37 ;  /* 0x000000082a0772a4 */ /* 0x000fe4000f8e0225 */
[----:B------:R-:W-:Y:S02]  /*6c30*/  @!UP0 UIMAD UR6, UR11, UR39, UR5 ;  /* 0x000000270b0682a4 */ /* 0x000fe4000f8e0205 */
[----:B------:R-:W-:Y:S01]  /*6c40*/  UIMAD UR4, UR54, UR9, UR36 ;  /* 0x00000009360472a4 */ /* 0x000fe2000f8e0224 */
[----:B------:R-:W-:Y:S02]  /*6c50*/  @!UP0 UMOV UR5, UR10 ;  /* 0x0000000a00058c82 */ /* 0x000fe40008000000 */
[----:B------:R-:W-:Y:S02]  /*6c60*/  UIMAD UR37, UR5, UR42, UR7 ;  /* 0x0000002a052572a4 */ /* 0x000fe4000f8e0207 */
[----:B------:R-:W-:Y:S11]  /*6c70*/  UIMAD UR36, UR6, UR54, UR4 ;  /* 0x00000036062472a4 */ /* 0x000ff6000f8e0204 */
[----:B------:R-:W-:Y:S01]  /*6c80*/  @!UPT UIADD3 URZ, UPT, UPT, URZ, URZ, URZ ;  /* 0x000000fffffff290 */ /* 0x000fe2000fffe0ff */
.L_x_105:
[----:B------:R-:W-:Y:S01]  /*6c90*/  UISETP.NE.AND UP0, UPT, UR38, 0x1, UPT ;  /* 0x000000012600788c */ /* 0x000fe2000bf05270 */
[----:B------:R-:W-:Y:S01]  /*6ca0*/  LOP3.LUT P0, RZ, R60, 0x1b0, RZ, 0xc0, !PT ;  /* 0x000001b03cff7812 */ /* 0x000fe2000780c0ff */
[----:B------:R-:W-:Y:S01]  /*6cb0*/  USHF.L.U32 UR46, UR20, 0x6, URZ ;  /* 0x00000006142e7899 */ /* 0x000fe200080006ff */
[----:B------:R-:W-:Y:S01]  /*6cc0*/  BSSY.RECONVERGENT B6, `(.L_x_106) ;  /* 0x0000034000067945 */ /* 0x000fe20003800200 */
[----:B------:R-:W-:Y:S01]  /*6cd0*/  USHF.L.U32 UR45, UR27, 0x7, URZ ;  /* 0x000000071b2d7899 */ /* 0x000fe200080006ff */
[----:B------:R-:W-:Y:S06]  /*6ce0*/  IADD3 R62, PT, PT, R62, 0x1, RZ ;  /* 0x000000013e3e7810 */ /* 0x000fec0007ffe0ff */
[----:B------:R-:W2:Y:S01]  /*6cf0*/  @!UP0 LDCU.128 UR12, c[0x0][0xb10] ;  /* 0x00016200ff0c87ac */ /* 0x000ea20008000c00 */
[----:B------:R-:W4:Y:S01]  /*6d00*/  @!UP0 LDCU UR5, c[0x0][0xb0c] ;  /* 0x00016180ff0587ac */ /* 0x000f220008000800 */
[----:B------:R-:W3:Y:S01]  /*6d10*/  @!UP0 LDCU UR10, c[0x0][0xb20] ;  /* 0x00016400ff0a87ac */ /* 0x000ee20008000800 */
[----:B--2---:R-:W-:Y:S02]  /*6d20*/  UIMAD.WIDE.U32 UR8, UR37, UR12, URZ ;  /* 0x0000000c250872a5 */ /* 0x004fe4000f8e00ff */
[----:B------:R-:W-:Y:S02]  /*6d30*/  UIMAD.WIDE.U32 UR6, UR36, UR15, URZ ;  /* 0x0000000f240672a5 */ /* 0x000fe4000f8e00ff */
[----:B------:R-:W-:Y:S03]  /*6d40*/  @!UP0 UISETP.NE.AND UP1, UPT, UR14, 0x1, UPT ;  /* 0x000000010e00888c */ /* 0x000fe6000bf25270 */
[----:B------:R-:W-:Y:S01]  /*6d50*/  @!UP0 UMOV UR4, UR9 ;  /* 0x0000000900048c82 */ /* 0x000fe20008000000 */
[----:B----4-:R-:W-:Y:S02]  /*6d60*/  @!UP0 UISETP.NE.AND UP2, UPT, UR5, 0x1, UPT ;  /* 0x000000010500888c */ /* 0x010fe4000bf45270 */
[----:B------:R-:W-:Y:S01]  /*6d70*/  @!UP0 USHF.R.U32.HI UR4, URZ, UR13, UR4 ;  /* 0x0000000dff048299 */ /* 0x000fe20008011604 */
[----:B------:R-:W-:Y:S02]  /*6d80*/  @!UP0 UMOV UR6, UR7 ;  /* 0x0000000700068c82 */ /* 0x000fe40008000000 */
[----:B---3--:R-:W-:Y:S02]  /*6d90*/  @!UP0 USHF.R.U32.HI UR6, URZ, UR10, UR6 ;  /* 0x0000000aff068299 */ /* 0x008fe40008011606 */
[----:B------:R-:W-:Y:S02]  /*6da0*/  @!UP0 USEL UR7, UR37, UR4, !UP2 ;  /* 0x0000000425078287 */ /* 0x000fe4000d000000 */
[----:B------:R-:W-:Y:S04]  /*6db0*/  @!UP0 USEL UR6, UR36, UR6, !UP1 ;  /* 0x0000000624068287 */ /* 0x000fe8000c800000 */
[----:B------:R-:W-:Y:S02]  /*6dc0*/  @!UP0 UIADD3 UR4, UPT, UPT, -UR7, UR6, URZ ;  /* 0x0000000607048290 */ /* 0x000fe4000fffe1ff */
[----:B------:R-:W-:Y:S02]  /*6dd0*/  @!UP0 UIADD3 UR6, UPT, UPT, UR7, -UR6, URZ ;  /* 0x8000000607068290 */ /* 0x000fe4000fffe0ff */
[----:B------:R-:W-:Y:S02]  /*6de0*/  @!UP0 UIMAD UR37, UR4, UR5, UR37 ;  /* 0x00000005042582a4 */ /* 0x000fe4000f8e0225 */
[----:B------:R-:W-:Y:S01]  /*6df0*/  @!UP0 UIMAD UR36, UR6, UR14, UR36 ;  /* 0x0000000e062482a4 */ /* 0x000fe2000f8e0224 */
[----:B------:R-:W-:Y:S11]  /*6e00*/  @!P0 BRA `(.L_x_107) ;  /* 0x00000000007c8947 */ /* 0x000ff60003800000 */
[----:B------:R-:W2:Y:S01]  /*6e10*/  LDCU.64 UR8, c[0x4][0x80] ;  /* 0x01001000ff0877ac */ /* 0x000ea20008000a00 */
[----:B------:R-:W-:Y:S01]  /*6e20*/  MOV R2, 0x0 ;  /* 0x0000000000027802 */ /* 0x000fe20000000f00 */
[----:B------:R-:W-:Y:S02]  /*6e30*/  HFMA2 R12, -RZ, RZ, 0, 5.9604644775390625e-08 ;  /* 0x00000001ff0c7431 */ /* 0x000fe400000001ff */
[----:B------:R-:W-:Y:S01]  /*6e40*/  IMAD.MOV.U32 R8, RZ, RZ, 0x70 ;  /* 0x00000070ff087424 */ /* 0x000fe200078e00ff */
[----:B------:R3:W4:Y:S01]  /*6e50*/  LDC.64 R14, c[0x4][R2] ;  /* 0x01000000020e7b82 */ /* 0x0007220000000a00 */
[----:B------:R-:W1:Y:S01]  /*6e60*/  LDCU.64 UR6, c[0x4][0x88] ;  /* 0x01001100ff0677ac */ /* 0x000e620008000a00 */
[----:B------:R-:W-:Y:S01]  /*6e70*/  IMAD.MOV.U32 R13, RZ, RZ, RZ ;  /* 0x000000ffff0d7224 */ /* 0x000fe200078e00ff */
[----:B------:R-:W1:Y:S01]  /*6e80*/  LDCU.64 UR4, c[0x4][0x8] ;  /* 0x01000100ff0477ac */ /* 0x000e620008000a00 */
[----:B--2---:R-:W-:Y:S01]  /*6e90*/  MOV R5, UR9 ;  /* 0x0000000900057c02 */ /* 0x004fe20008000f00 */
[----:B------:R-:W-:Y:S01]  /*6ea0*/  IMAD.U32 R4, RZ, RZ, UR8 ;  /* 0x00000008ff047e24 */ /* 0x000fe2000f8e00ff */
[----:B-1----:R-:W-:Y:S01]  /*6eb0*/  MOV R7, UR7 ;  /* 0x0000000700077c02 */ /* 0x002fe20008000f00 */
[----:B------:R-:W-:Y:S01]  /*6ec0*/  IMAD.U32 R6, RZ, RZ, UR6 ;  /* 0x00000006ff067e24 */ /* 0x000fe2000f8e00ff */
[----:B------:R-:W-:Y:S01]  /*6ed0*/  MOV R11, UR5 ;  /* 0x00000005000b7c02 */ /* 0x000fe20008000f00 */
[----:B------:R-:W-:Y:S02]  /*6ee0*/  IMAD.U32 R10, RZ, RZ, UR4 ;  /* 0x00000004ff0a7e24 */ /* 0x000fe4000f8e00ff */
[----:B------:R-:W-:Y:S07]  /*6ef0*/  LEPC R20, `(.L_x_108) ;  /* 0x000000001014794e */ /* 0x000fee0000000000 */
[----:B---345:R-:W-:Y:S05]  /*6f00*/  CALL.ABS.NOINC R14 ;  /* 0x000000000e007343 */ /* 0x038fea0003c00000 */
.L_x_108:
[----:B------:R-:W1:Y:S01]  /*6f10*/  LDCU.64 UR8, c[0x4][0x80] ;  /* 0x01001000ff0877ac */ /* 0x000e620008000a00 */
[----:B------:R-:W2:Y:S01]  /*6f20*/  LDC.64 R2, c[0x4][R2] ;  /* 0x0100000002027b82 */ /* 0x000ea20000000a00 */
[----:B------:R-:W-:Y:S02]  /*6f30*/  HFMA2 R12, -RZ, RZ, 0, 5.9604644775390625e-08 ;  /* 0x00000001ff0c7431 */ /* 0x000fe400000001ff */
[----:B------:R-:W-:Y:S02]  /*6f40*/  IMAD.MOV.U32 R8, RZ, RZ, 0x70 ;  /* 0x00000070ff087424 */ /* 0x000fe400078e00ff */
[----:B------:R-:W-:Y:S01]  /*6f50*/  IMAD.MOV.U32 R13, RZ, RZ, RZ ;  /* 0x000000ffff0d7224 */ /* 0x000fe200078e00ff */
[----:B------:R-:W3:Y:S01]  /*6f60*/  LDCU.64 UR6, c[0x4][0x88] ;  /* 0x01001100ff0677ac */ /* 0x000ee20008000a00 */
[----:B------:R-:W4:Y:S01]  /*6f70*/  LDCU.64 UR4, c[0x4][0x8] ;  /* 0x01000100ff0477ac */ /* 0x000f220008000a00 */
[----:B-1----:R-:W-:Y:S02]  /*6f80*/  MOV R4, UR8 ;  /* 0x0000000800047c02 */ /* 0x002fe40008000f00 */
[----:B------:R-:W-:Y:S02]  /*6f90*/  MOV R5, UR9 ;  /* 0x0000000900057c02 */ /* 0x000fe40008000f00 */
[----:B---3--:R-:W-:Y:S01]  /*6fa0*/  MOV R7, UR7 ;  /* 0x0000000700077c02 */ /* 0x008fe20008000f00 */
[----:B------:R-:W-:Y:S01]  /*6fb0*/  IMAD.U32 R6, RZ, RZ, UR6 ;  /* 0x00000006ff067e24 */ /* 0x000fe2000f8e00ff */
[----:B----4-:R-:W-:Y:S01]  /*6fc0*/  MOV R11, UR5 ;  /* 0x00000005000b7c02 */ /* 0x010fe20008000f00 */
[----:B------:R-:W-:Y:S02]  /*6fd0*/  IMAD.U32 R10, RZ, RZ, UR4 ;  /* 0x00000004ff0a7e24 */ /* 0x000fe4000f8e00ff */
[----:B------:R-:W-:Y:S07]  /*6fe0*/  LEPC R20, `(.L_x_107) ;  /* 0x000000001014794e */ /* 0x000fee0000000000 */
[----:B--2---:R-:W-:Y:S05]  /*6ff0*/  CALL.ABS.NOINC R2 ;  /* 0x0000000002007343 */ /* 0x004fea0003c00000 */
.L_x_107:
[----:B------:R-:W-:Y:S05]  /*7000*/  BSYNC.RECONVERGENT B6 ;  /* 0x0000000000067941 */ /* 0x000fea0003800200 */
.L_x_106:
[----:B------:R-:W-:Y:S02]  /*7010*/  ISETP.NE.U32.AND P0, PT, RZ, UR50, PT ;  /* 0x00000032ff007c0c */ /* 0x000fe4000bf05070 */
[C---:B------:R-:W-:Y:S02]  /*7020*/  ISETP.NE.U32.AND P1, PT, R54.reuse, RZ, PT ;  /* 0x000000ff3600720c */ /* 0x040fe40003f25070 */
[----:B------:R-:W-:Y:S02]  /*7030*/  ISETP.NE.U32.AND P4, PT, R54, RZ, PT ;  /* 0x000000ff3600720c */ /* 0x000fe40003f85070 */
[----:B------:R-:W-:Y:S02]  /*7040*/  ISETP.NE.AND.EX P0, PT, RZ, UR51, PT, P0 ;  /* 0x00000033ff007c0c */ /* 0x000fe4000bf05300 */
[C---:B------:R-:W-:Y:S02]  /*7050*/  ISETP.NE.AND.EX P1, PT, R55.reuse, RZ, PT, P1 ;  /* 0x000000ff3700720c */ /* 0x040fe40003f25310 */
[----:B------:R-:W-:Y:S02]  /*7060*/  ISETP.NE.AND.EX P4, PT, R55, RZ, P0, P4 ;  /* 0x000000ff3700720c */ /* 0x000fe40000785340 */
[----:B------:R-:W-:Y:S02]  /*7070*/  ISETP.NE.U32.AND P5, PT, R50, RZ, PT ;  /* 0x000000ff3200720c */ /* 0x000fe40003fa5070 */
[----:B------:R-:W-:Y:S02]  /*7080*/  ISETP.NE.U32.AND P3, PT, RZ, UR50, PT ;  /* 0x00000032ff007c0c */ /* 0x000fe4000bf65070 */
[----:B------:R-:W-:Y:S02]  /*7090*/  PLOP3.LUT P2, PT, PT, PT, PT, 0x8, 0x80 ;  /* 0x000000000080781c */ /* 0x000fe40003f4e170 */
[----:B------:R-:W-:Y:S02]  /*70a0*/  ISETP.NE.AND.EX P5, PT, R51, RZ, PT, P5 ;  /* 0x000000ff3300720c */ /* 0x000fe40003fa5350 */
[----:B------:R-:W-:Y:S03]  /*70b0*/  ISETP.NE.AND.EX P3, PT, RZ, UR51, PT, P3 ;  /* 0x00000033ff007c0c */ /* 0x000fe6000bf65330 */
[----:B------:R-:W-:Y:S01]  /*70c0*/  @!P4 PLOP3.LUT P2, PT, P1, PT, PT, 0x80, 0x8 ;  /* 0x000000000008c81c */ /* 0x000fe20000f4f070 */
[----:B------:R-:W-:Y:S01]  /*70d0*/  @!UPT UIADD3 URZ, UPT, UPT, URZ, URZ, URZ ;  /* 0x000000fffffff290 */ /* 0x000fe2000fffe0ff */
[----:B------:R-:W-:Y:S11]  /*70e0*/  @!P1 BRA `(.L_x_109) ;  /* 0x0000000000309947 */ /* 0x000ff60003800000 */
[----:B------:R-:W-:Y:S01]  /*70f0*/  ISETP.NE.U32.AND P0, PT, R52, RZ, PT ;  /* 0x000000ff3400720c */ /* 0x000fe20003f05070 */
[----:B------:R-:W2:Y:S01]  /*7100*/  LDCU.64 UR4, c[0x0][0x358] ;  /* 0x00006b00ff0477ac */ /* 0x000ea20008000a00 */
[----:B------:R-:W-:Y:S02]  /*7110*/  IMAD.MOV.U32 R26, RZ, RZ, 0x1 ;  /* 0x00000001ff1a7424 */ /* 0x000fe400078e00ff */
[----:B------:R-:W-:Y:S11]  /*7120*/  ISETP.NE.AND.EX P0, PT, R53, RZ, PT, P0 ;  /* 0x000000ff3500720c */ /* 0x000ff60003f05300 */
[----:B------:R-:W-:Y:S02]  /*7130*/  @!UPT UIADD3 URZ, UPT, UPT, URZ, URZ, URZ ;  /* 0x000000fffffff290 */ /* 0x000fe4000fffe0ff */
[----:B------:R-:W3:Y:S01]  /*7140*/  @P0 LDC.64 R2, c[0x0][0x888] ;  /* 0x00022200ff020b82 */ /* 0x000ee20000000a00 */
[----:B-1----:R-:W-:Y:S04]  /*7150*/  @P0 IMAD R0, R54, UR60, RZ ;  /* 0x0000003c36000c24 */ /* 0x002fe8000f8e02ff */
[----:B---3--:R-:W-:Y:S04]  /*7160*/  @P0 IMAD.WIDE R2, R0, 0x4, R2 ;  /* 0x0000000400020825 */ /* 0x008fe800078e0202 */
[----:B------:R-:W-:Y:S01]  /*7170*/  HFMA2 R0, -RZ, RZ, 0, 5.9604644775390625e-08 ;  /* 0x00000001ff007431 */ /* 0x000fe200000001ff */
[----:B--2--5:R2:W5:Y:S04]  /*7180*/  @P0 LDG.E R27, desc[UR4][R2.64] ;  /* 0x00000004021b0981 */ /* 0x024568000c1e1900 */
[----:B------:R-:W-:Y:S01]  /*7190*/  @!P0 PRMT R26, R0, 0x7610, R26 ;  /* 0x00007610001a8816 */ /* 0x000fe2000000001a */
[----:B--2---:R-:W3:Y:S06]  /*71a0*/  @!P0 LDC R27, c[0x0][0x880] ;  /* 0x00022000ff1b8b82 */ /* 0x004eec0000000800 */
.L_x_109:
[----:B------:R-:W-:Y:S05]  /*71b0*/  @!P5 BRA `(.L_x_110) ;  /* 0x000000000024d947 */ /* 0x000fea0003800000 */
[----:B------:R-:W-:Y:S01]  /*71c0*/  ISETP.NE.U32.AND P0, PT, R48, RZ, PT ;  /* 0x000000ff3000720c */ /* 0x000fe20003f05070 */
[----:B------:R-:W2:Y:S03]  /*71d0*/  LDCU.64 UR4, c[0x0][0x358] ;  /* 0x00006b00ff0477ac */ /* 0x000ea60008000a00 */
[----:B------:R-:W-:Y:S11]  /*71e0*/  ISETP.NE.AND.EX P0, PT, R49, RZ, PT, P0 ;  /* 0x000000ff3100720c */ /* 0x000ff60003f05300 */
[----:B------:R-:W-:Y:S02]  /*71f0*/  @!UPT UIADD3 URZ, UPT, UPT, URZ, URZ, URZ ;  /* 0x000000fffffff290 */ /* 0x000fe4000fffe0ff */
[----:B------:R-:W4:Y:S01]  /*7200*/  @P0 LDC.64 R2, c[0x0][0x8a8] ;  /* 0x00022a00ff020b82 */ /* 0x000f220000000a00 */
[----:B-1----:R-:W-:Y:S04]  /*7210*/  @P0 IMAD R0, R50, UR60, RZ ;  /* 0x0000003c32000c24 */ /* 0x002fe8000f8e02ff */
[----:B----4-:R-:W-:Y:S05]  /*7220*/  @P0 IMAD.WIDE R2, R0, 0x4, R2 ;  /* 0x0000000400020825 */ /* 0x010fea00078e0202 */
[----:B--2--5:R2:W5:Y:S02]  /*7230*/  @P0 LDG.E R24, desc[UR4][R2.64] ;  /* 0x0000000402180981 */ /* 0x024564000c1e1900 */
[----:B--2---:R-:W4:Y:S02]  /*7240*/  @!P0 LDC R24, c[0x0][0x8a0] ;  /* 0x00022800ff188b82 */ /* 0x004f240000000800 */
.L_x_110:
[----:B---3-5:R-:W-:Y:S01]  /*7250*/  FSETP.NEU.AND P0, PT, R27, RZ, PT ;  /* 0x000000ff1b00720b */ /* 0x028fe20003f0d000 */
[----:B------:R-:W-:Y:S01]  /*7260*/  BSSY B1, `(.L_x_111) ;  /* 0x0000038000017945 */ /* 0x000fe20003800000 */
[----:B------:R-:W-:Y:S01]  /*7270*/  SEL R3, RZ, 0xffffffff, P3 ;  /* 0xffffffffff037807 */ /* 0x000fe20001800000 */
[----:B------:R-:W-:Y:S01]  /*7280*/  IMAD.MOV.U32 R75, RZ, RZ, 0x1 ;  /* 0x00000001ff4b7424 */ /* 0x000fe200078e00ff */
[----:B------:R-:W-:Y:S01]  /*7290*/  @!P4 LOP3.LUT P3, RZ, R26, 0xff, RZ, 0xc0, !PT ;  /* 0x000000ff1affc812 */ /* 0x000fe2000786c0ff */
[----:B------:R-:W-:Y:S01]  /*72a0*/  IMAD R25, R22, 0x40, R23 ;  /* 0x0000004016197824 */ /* 0x000fe200078e0217 */
[----:B-1----:R-:W-:Y:S01]  /*72b0*/  @!P4 SEL R0, RZ, 0xffffffff, P0 ;  /* 0xffffffffff00c807 */ /* 0x002fe20000000000 */
[----:B------:R-:W-:Y:S01]  /*72c0*/  IMAD R63, R70, -0x10, R68 ;  /* 0xfffffff0463f7824 */ /* 0x000fe200078e0244 */
[----:B------:R-:W-:Y:S01]  /*72d0*/  LOP3.LUT R66, R66, 0x1, RZ, 0x3c, !PT ;  /* 0x0000000142427812 */ /* 0x000fe200078e3cff */
[----:B------:R-:W-:Y:S01]  /*72e0*/  IMAD.MOV.U32 R74, RZ, RZ, RZ ;  /* 0x000000ffff4a7224 */ /* 0x000fe200078e00ff */
[C---:B------:R-:W-:Y:S02]  /*72f0*/  @P2 SEL R0, R3.reuse, R0, !P3 ;  /* 0x0000000003002207 */ /* 0x040fe40005800000 */
[----:B------:R-:W-:Y:S02]  /*7300*/  CS2R R46, SRZ ;  /* 0x00000000002e7805 */ /* 0x000fe4000001ff00 */
[----:B------:R-:W-:Y:S02]  /*7310*/  LEA R73, R22, UR43, 0x3 ;  /* 0x0000002b16497c11 */ /* 0x000fe4000f8e18ff */
[----:B------:R-:W-:Y:S02]  /*7320*/  CS2R R44, SRZ ;  /* 0x00000000002c7805 */ /* 0x000fe4000001ff00 */
[----:B------:R-:W-:Y:S02]  /*7330*/  @!P4 LOP3.LUT R0, R0, 0x1, RZ, 0xc0, !PT ;  /* 0x000000010000c812 */ /* 0x000fe400078ec0ff */
[----:B------:R-:W-:Y:S02]  /*7340*/  CS2R R42, SRZ ;  /* 0x00000000002a7805 */ /* 0x000fe4000001ff00 */
[----:B------:R-:W-:Y:S02]  /*7350*/  SEL R2, RZ, 0xffffffff, P0 ;  /* 0xffffffffff027807 */ /* 0x000fe40000000000 */
[----:B------:R-:W-:Y:S02]  /*7360*/  CS2R R40, SRZ ;  /* 0x0000000000287805 */ /* 0x000fe4000001ff00 */
[----:B------:R-:W-:Y:S02]  /*7370*/  ISETP.NE.U32.OR P5, PT, R0, 0x1, P4 ;  /* 0x000000010000780c */ /* 0x000fe400027a5470 */
[----:B------:R-:W-:Y:S02]  /*7380*/  CS2R R38, SRZ ;  /* 0x0000000000267805 */ /* 0x000fe4000001ff00 */
[----:B------:R-:W-:Y:S02]  /*7390*/  LOP3.LUT P4, R61, R26, 0xff, RZ, 0xc0, !PT ;  /* 0x000000ff1a3d7812 */ /* 0x000fe4000788c0ff */
[----:B------:R-:W-:Y:S02]  /*73a0*/  CS2R R36, SRZ ;  /* 0x0000000000247805 */ /* 0x000fe4000001ff00 */
[----:B------:R-:W-:Y:S02]  /*73b0*/  P2R R72, PR, RZ, 0x20 ;  /* 0x00000020ff487803 */ /* 0x000fe40000000000 */
[----:B------:R-:W-:Y:S02]  /*73c0*/  CS2R R34, SRZ ;  /* 0x0000000000227805 */ /* 0x000fe4000001ff00 */
[----:B------:R-:W-:Y:S02]  /*73d0*/  @P1 SEL R2, R3, R2, !P4 ;  /* 0x0000000203021207 */ /* 0x000fe40006000000 */
[----:B------:R-:W-:Y:S02]  /*73e0*/  CS2R R32, SRZ ;  /* 0x0000000000207805 */ /* 0x000fe4000001ff00 */
[----:B------:R-:W-:Y:S02]  /*73f0*/  LOP3.LUT R2, R2, 0x1, RZ, 0xc0, !PT ;  /* 0x0000000102027812 */ /* 0x000fe400078ec0ff */
[----:B------:R-:W-:Y:S02]  /*7400*/  @P5 SHF.L.U32 R0, R66, 0x1f, RZ ;  /* 0x0000001f42005819 */ /* 0x000fe400000006ff */
[----:B------:R-:W-:Y:S02]  /*7410*/  ISETP.NE.U32.AND P0, PT, R2, 0x1, PT ;  /* 0x000000010200780c */ /* 0x000fe40003f05070 */
[----:B------:R1:W2:Y:S02]  /*7420*/  @P5 SYNCS.PHASECHK.TRANS64.TRYWAIT P3, [UR43+0x30], R0 ;  /* 0x00003000ff0055a7 */ /* 0x0002a4000806112b */
[----:B------:R-:W-:Y:S02]  /*7430*/  P2R R76, PR, RZ, 0x1 ;  /* 0x00000001ff4c7803 */ /* 0x000fe40000000000 */
[----:B-1----:R-:W-:Y:S04]  /*7440*/  SHF.L.U32 R0, R65, 0x1f, RZ ;  /* 0x0000001f41007819 */ /* 0x002fe800000006ff */
[----:B------:R1:W3:Y:S01]  /*7450*/  SYNCS.PHASECHK.TRANS64.TRYWAIT P2, [R73+URZ+0xa0], R0 ;  /* 0x0000a000490075a7 */ /* 0x0002e200080411ff */
[----:B--2---:R-:W-:Y:S01]  /*7460*/  @P5 SEL R75, RZ, 0x1, !P3 ;  /* 0x00000001ff4b5807 */ /* 0x004fe20005800000 */
[----:B-1----:R-:W-:Y:S06]  /*7470*/  @!P5 BRA `(.L_x_112) ;  /* 0x000000000058d947 */ /* 0x002fec0003800000 */
[----:B------:R-:W-:Y:S01]  /*7480*/  IMAD.MOV.U32 R46, RZ, RZ, RZ ;  /* 0x000000ffff2e7224 */ /* 0x000fe200078e00ff */
[----:B------:R-:W-:Y:S01]  /*7490*/  ISETP.NE.AND P0, PT, R75, RZ, PT ;  /* 0x000000ff4b00720c */ /* 0x000fe20003f05270 */
[----:B------:R-:W-:Y:S01]  /*74a0*/  BSSY B0, `(.L_x_113) ;  /* 0x000000c000007945 */ /* 0x000fe20003800000 */
[----:B------:R-:W-:Y:S02]  /*74b0*/  CS2R R34, SRZ ;  /* 0x0000000000227805 */ /* 0x000fe4000001ff00 */
[----:B------:R-:W-:Y:S02]  /*74c0*/  CS2R R32, SRZ ;  /* 0x0000000000207805 */ /* 0x000fe4000001ff00 */
[----:B------:R-:W-:Y:S02]  /*74d0*/  CS2R R38, SRZ ;  /* 0x0000000000267805 */ /* 0x000fe4000001ff00 */
[----:B------:R-:W-:Y:S02]  /*74e0*/  CS2R R36, SRZ ;  /* 0x0000000000247805 */ /* 0x000fe4000001ff00 */
[----:B------:R-:W-:Y:S02]  /*74f0*/  CS2R R42, SRZ ;  /* 0x00000000002a7805 */ /* 0x000fe4000001ff00 */
[----:B------:R-:W-:Y:S02]  /*7500*/  CS2R R40, SRZ ;  /* 0x0000000000287805 */ /* 0x000fe4000001ff00 */
[----:B------:R-:W-:Y:S01]  /*7510*/  CS2R R44, SRZ ;  /* 0x00000000002c7805 */ /* 0x000fe2000001ff00 */
[----:B------:R-:W-:Y:S06]  /*7520*/  @P0 BRA `(.L_x_114) ;  /* 0x00000000000c0947 */ /* 0x000fec0003800000 */
[----:B------:R-:W-:Y:S04]  /*7530*/  SHF.L.U32 R3, R66, 0x1f, RZ ;  /* 0x0000001f42037819 */ /* 0x000fe800000006ff */
[----:B------:R-:W1:Y:S02]  /*7540*/  SYNCS.PHASECHK.TRANS64.TRYWAIT P0, [UR43+0x30], R3 ;  /* 0x00003003ff0075a7 */ /* 0x000e64000800112b */
[----:B-1----:R-:W-:Y:S05]  /*7550*/  @!P0 BRA `(.L_x_115) ;  /* 0x0000002c00108947 */ /* 0x002fea0003800000 */
.L_x_114:
[----:B------:R-:W-:Y:S05]  /*7560*/  BSYNC B0 ;  /* 0x0000000000007941 */ /* 0x000fea0003800000 */
.L_x_113:
[----:B------:R-:W-:Y:S01]  /*7570*/  ISETP.NE.AND P0, PT, R76, RZ, PT ;  /* 0x000000ff4c00720c */ /* 0x000fe20003f05270 */
[----:B------:R-:W-:Y:S11]  /*7580*/  HFMA2 R74, -RZ, RZ, 0, 5.9604644775390625e-08 ;  /* 0x00000001ff4a7431 */ /* 0x000ff600000001ff */
[----:B------:R-:W-:Y:S01]  /*7590*/  @!UPT UIADD3 URZ, UPT, UPT, URZ, URZ, URZ ;  /* 0x000000fffffff290 */ /* 0x000fe2000fffe0ff */
[----:B------:R2:W1:Y:S04]  /*75a0*/  @P0 LDS.128 R32, [R69] ;  /* 0x0000000045200984 */ /* 0x0004680000000c00 */
[----:B------:R2:W1:Y:S04]  /*75b0*/  @P0 LDS.128 R36, [R68+0x10] ;  /* 0x0000100044240984 */ /* 0x0004680000000c00 */
[----:B------:R2:W1:Y:S04]  /*75c0*/  @P0 LDS.128 R40, [R67+0x20] ;  /* 0x0000200043280984 */ /* 0x0004680000000c00 */
[----:B------:R2:W1:Y:S02]  /*75d0*/  @P0 LDS.128 R44, [R63+0x30] ;  /* 0x000030003f2c0984 */ /* 0x0004640000000c00 */
.L_x_112:
[----:B------:R-:W-:Y:S05]  /*75e0*/  BSYNC B1 ;  /* 0x0000000000017941 */ /* 0x000fea0003800000 */
.L_x_111:
[----:B-1----:R-:W-:Y:S04]  /*75f0*/  SHF.R.U32.HI R2, RZ, 0x15, R25 ;  /* 0x00000015ff027819 */ /* 0x002fe80000011619 */
[----:B------:R-:W-:Y:S01]  /*7600*/  LOP3.LUT P0, RZ, R2, 0x3, R56, 0x48, !PT ;  /* 0x0000000302ff7812 */ /* 0x000fe20007804838 */
[----:B------:R-:W-:Y:S01]  /*7610*/  @!UPT UIADD3 URZ, UPT, UPT, URZ, URZ, URZ ;  /* 0x000000fffffff290 */ /* 0x000fe2000fffe0ff */
[----:B---3--:R-:W-:Y:S11]  /*7620*/  @P2 BRA `(.L_x_116) ;  /* 0x0000000000082947 */ /* 0x008ff60003800000 */
[----:B------:R-:W1:Y:S02]  /*7630*/  SYNCS.PHASECHK.TRANS64.TRYWAIT P1, [R73+URZ+0xa0], R0 ;  /* 0x0000a000490075a7 */ /* 0x000e6400080211ff */
[----:B-1----:R-:W-:Y:S05]  /*7640*/  @!P1 BRA `(.L_x_117) ;  /* 0x0000002800ec9947 */ /* 0x002fea0003800000 */
.L_x_116:
[----:B------:R-:W-:Y:S05]  /*7650*/  @!P0 BRA `(.L_x_118) ;  /* 0x0000000000408947 */ /* 0x000fea0003800000 */
[----:B------:R-:W3:Y:S01]  /*7660*/  LDCU.64 UR8, c[0x4][0x70] ;  /* 0x01000e00ff0877ac */ /* 0x000ee20008000a00 */
[----:B------:R-:W-:Y:S01]  /*7670*/  MOV R3, 0x0 ;  /* 0x0000000000037802 */ /* 0x000fe20000000f00 */
[----:B------:R-:W-:Y:S02]  /*7680*/  HFMA2 R12, -RZ, RZ, 0, 5.9604644775390625e-08 ;  /* 0x00000001ff0c7431 */ /* 0x000fe400000001ff */
[----:B------:R-:W-:Y:S02]  /*7690*/  IMAD.MOV.U32 R8, RZ, RZ, 0x192 ;  /* 0x00000192ff087424 */ /* 0x000fe400078e00ff */
[----:B------:R-:W-:Y:S01]  /*76a0*/  IMAD.MOV.U32 R13, RZ, RZ, RZ ;  /* 0x000000ffff0d7224 */ /* 0x000fe200078e00ff */
[----:B------:R-:W5:Y:S01]  /*76b0*/  LDCU.64 UR6, c[0x4][0x78] ;  /* 0x01000f00ff0677ac */ /* 0x000f620008000a00 */
[----:B------:R-:W1:Y:S01]  /*76c0*/  LDC.64 R2, c[0x4][R3] ;  /* 0x0100000003027b82 */ /* 0x000e620000000a00 */
[----:B------:R-:W2:Y:S01]  /*76d0*/  LDCU.64 UR4, c[0x4][0x10] ;  /* 0x01000200ff0477ac */ /* 0x000ea20008000a00 */
[----:B---3--:R-:W-:Y:S01]  /*76e0*/  MOV R5, UR9 ;  /* 0x0000000900057c02 */ /* 0x008fe20008000f00 */
[----:B------:R-:W-:Y:S01]  /*76f0*/  IMAD.U32 R4, RZ, RZ, UR8 ;  /* 0x00000008ff047e24 */ /* 0x000fe2000f8e00ff */
[----:B-----5:R-:W-:Y:S01]  /*7700*/  MOV R7, UR7 ;  /* 0x0000000700077c02 */ /* 0x020fe20008000f00 */
[----:B------:R-:W-:Y:S01]  /*7710*/  IMAD.U32 R6, RZ, RZ, UR6 ;  /* 0x00000006ff067e24 */ /* 0x000fe2000f8e00ff */
[----:B--2---:R-:W-:Y:S01]  /*7720*/  MOV R11, UR5 ;  /* 0x00000005000b7c02 */ /* 0x004fe20008000f00 */
[----:B------:R-:W-:Y:S02]  /*7730*/  IMAD.U32 R10, RZ, RZ, UR4 ;  /* 0x00000004ff0a7e24 */ /* 0x000fe4000f8e00ff */
[----:B------:R-:W-:Y:S07]  /*7740*/  LEPC R20, `(.L_x_118) ;  /* 0x000000001014794e */ /* 0x000fee0000000000 */
[----:B-1--4-:R-:W-:Y:S05]  /*7750*/  CALL.ABS.NOINC R2 ;  /* 0x0000000002007343 */ /* 0x012fea0003c00000 */
.L_x_118:
[----:B------:R-:W-:Y:S05]  /*7760*/  WARPSYNC.ALL ;  /* 0x0000000000007948 */ /* 0x000fea0003800000 */
[----:B------:R-:W-:Y:S01]  /*7770*/  R2UR UR4, R25 ;  /* 0x00000000190472ca */ /* 0x000fe200000e0000 */
[----:B------:R-:W-:Y:S01]  /*7780*/  BSSY.RECONVERGENT B0, `(.L_x_119) ;  /* 0x000003d000007945 */ /* 0x000fe20003800200 */
[----:B------:R-:W-:Y:S11]  /*7790*/  ISETP.NE.AND P0, PT, R71, RZ, PT ;  /* 0x000000ff4700720c */ /* 0x000ff60003f05270 */
[----:B------:R-:W1:Y:S02]  /*77a0*/  LDTM.x16 R4, tmem[UR4] ;  /* 0x00000004000479ee */ /* 0x000e640008240000 */
[C---:B-1--4-:R-:W-:Y:S01]  /*77b0*/  FMUL R0, R24.reuse, R4 ;  /* 0x0000000418007220 */ /* 0x052fe20000400000 */
[C---:B------:R-:W-:Y:S01]  /*77c0*/  FMUL R2, R24.reuse, R5 ;  /* 0x0000000518027220 */ /* 0x040fe20000400000 */
[C---:B------:R-:W-:Y:S01]  /*77d0*/  FMUL R3, R24.reuse, R6 ;  /* 0x0000000618037220 */ /* 0x040fe20000400000 */
[C---:B------:R-:W-:Y:S01]  /*77e0*/  FMUL R7, R24.reuse, R7 ;  /* 0x0000000718077220 */ /* 0x040fe20000400000 */
[C---:B------:R-:W-:Y:S01]  /*77f0*/  FFMA R28, R27.reuse, R32, R0 ;  /* 0x000000201b1c7223 */ /* 0x040fe20000000000 */
        /* <DEDUP_REMOVED lines=10> */
[----:B------:R1:W-:Y:S01]  /*78a0*/  STS.128 [R69], R28 ;  /* 0x0000001c45007388 */ /* 0x0003e20000000c00 */
        /* <DEDUP_REMOVED lines=8> */
[----:B------:R1:W-:Y:S01]  /*7930*/  STS.128 [R68+0x10], R4 ;  /* 0x0000100444007388 */ /* 0x0003e20000000c00 */
[C---:B------:R-:W-:Y:S01]  /*7940*/  FMUL R13, R24.reuse, R17 ;  /* 0x00000011180d7220 */ /* 0x040fe20000400000 */
[C---:B------:R-:W-:Y:S01]  /*7950*/  FFMA R10, R27.reuse, R42, R10 ;  /* 0x0000002a1b0a7223 */ /* 0x040fe2000000000a */
[C---:B------:R-:W-:Y:S01]  /*7960*/  FMUL R14, R24.reuse, R18 ;  /* 0x00000012180e7220 */ /* 0x040fe20000400000 */
[C---:B------:R-:W-:Y:S01]  /*7970*/  FFMA R11, R27.reuse, R43, R15 ;  /* 0x0000002b1b0b7223 */ /* 0x040fe2000000000f */
[----:B------:R-:W-:Y:S01]  /*7980*/  FMUL R19, R24, R19 ;  /* 0x0000001318137220 */ /* 0x000fe20000400000 */
[C---:B------:R-:W-:Y:S01]  /*7990*/  FFMA R12, R27.reuse, R44, R12 ;  /* 0x0000002c1b0c7223 */ /* 0x040fe2000000000c */
[C---:B------:R-:W-:Y:S01]  /*79a0*/  FFMA R13, R27.reuse, R45, R13 ;  /* 0x0000002d1b0d7223 */ /* 0x040fe2000000000d */
[C---:B------:R-:W-:Y:S01]  /*79b0*/  FFMA R14, R27.reuse, R46, R14 ;  /* 0x0000002e1b0e7223 */ /* 0x040fe2000000000e */
[----:B------:R1:W-:Y:S01]  /*79c0*/  STS.128 [R67+0x20], R8 ;  /* 0x0000200843007388 */ /* 0x0003e20000000c00 */
[----:B------:R-:W-:Y:S05]  /*79d0*/  FFMA R15, R27, R47, R19 ;  /* 0x0000002f1b0f7223 */ /* 0x000fea0000000013 */
[----:B------:R1:W-:Y:S01]  /*79e0*/  STS.128 [R63+0x30], R12 ;  /* 0x0000300c3f007388 */ /* 0x0003e20000000c00 */
[----:B------:R-:W-:Y:S01]  /*79f0*/  @!PT LDS RZ, [RZ] ;  /* 0x00000000fffff984 */ /* 0x000fe20000000800 */
[----:B------:R-:W-:Y:S01]  /*7a00*/  @!PT LDS RZ, [RZ] ;  /* 0x00000000fffff984 */ /* 0x000fe20000000800 */
[----:B------:R-:W-:Y:S01]  /*7a10*/  @!PT LDS RZ, [RZ] ;  /* 0x00000000fffff984 */ /* 0x000fe20000000800 */
[----:B------:R-:W-:Y:S01]  /*7a20*/  @!PT LDS RZ, [RZ] ;  /* 0x00000000fffff984 */ /* 0x000fe20000000800 */
[----:B------:R3:W-:Y:S06]  /*7a30*/  MEMBAR.ALL.CTA ;  /* 0x0000000000007992 */ /* 0x0007ec0000008000 */
[----:B---3--:R-:W3:Y:S02]  /*7a40*/  FENCE.VIEW.ASYNC.S ;  /* 0x00000000000073c6 */ /* 0x008ee40000000000 */
[----:B---3--:R-:W-:Y:S06]  /*7a50*/  BAR.SYNC.DEFER_BLOCKING 0x1, 0x80 ;  /* 0x0042000000007b1d */ /* 0x008fec0000010000 */
[----:B------:R-:W-:Y:S05]  /*7a60*/  @P0 BRA `(.L_x_120) ;  /* 0x0000000000380947 */ /* 0x000fea0003800000 */
[----:B------:R-:W-:Y:S01]  /*7a70*/  UIADD3 UR4, UPT, UPT, UR43, 0x200, URZ ;  /* 0x000002002b047890 */ /* 0x000fe2000fffe0ff */
[----:B------:R-:W-:Y:S01]  /*7a80*/  UMOV UR47, UR60 ;  /* 0x0000003c002f7c82 */ /* 0x000fe20008000000 */
[----:B------:R-:W-:Y:S02]  /*7a90*/  UIADD3 UR9, UPT, UPT, UR45, 0x40, URZ ;  /* 0x000000402d097890 */ /* 0x000fe4000fffe0ff */
[----:B------:R-:W-:Y:S02]  /*7aa0*/  UIADD3 UR8, UPT, UPT, UR43, 0x1200, URZ ;  /* 0x000012002b087890 */ /* 0x000fe4000fffe0ff */
[----:B------:R-:W-:Y:S01]  /*7ab0*/  MOV R60, UR4 ;  /* 0x00000004003c7c02 */ /* 0x000fe20008000f00 */
[----:B------:R-:W-:Y:S01]  /*7ac0*/  UIADD3 UR4, UP0, UPT, UR62, 0x680, URZ ;  /* 0x000006803e047890 */ /* 0x000fe2000ff1e0ff */
[----:B------:R-:W-:Y:S02]  /*7ad0*/  UMOV UR10, UR46 ;  /* 0x0000002e000a7c82 */ /* 0x000fe40008000000 */
[----:B------:R-:W-:Y:S01]  /*7ae0*/  R2UR UR44, R60 ;  /* 0x000000003c2c72ca */ /* 0x000fe200000e0000 */
[----:B------:R-:W-:Y:S01]  /*7af0*/  UIADD3.X UR5, UPT, UPT, URZ, UR63, URZ, UP0, !UPT ;  /* 0x0000003fff057290 */ /* 0x000fe200087fe4ff */
[----:B------:R-:W-:Y:S11]  /*7b00*/  UMOV UR11, UR60 ;  /* 0x0000003c000b7c82 */ /* 0x000ff60008000000 */
[----:B------:R3:W-:Y:S01]  /*7b10*/  UTMASTG.3D [UR44], [UR4] ;  /* 0x0000002c040073b5 */ /* 0x0007e20008010000 */
[----:B------:R3:W-:Y:S01]  /*7b20*/  UTMASTG.3D [UR8], [UR4] ;  /* 0x00000008040073b5 */ /* 0x0007e20008010000 */
[----:B------:R0:W-:Y:S01]  /*7b30*/  UTMACMDFLUSH ;  /* 0x00000000000079b7 */ /* 0x0001e20000000000 */
[----:B---3--:R-:W-:Y:S04]  /*7b40*/  DEPBAR.LE SB0, 0x1 ;  /* 0x000080400000791a */ /* 0x008fe80000000000 */
.L_x_120:
[----:B------:R-:W-:Y:S05]  /*7b50*/  BSYNC.RECONVERGENT B0 ;  /* 0x0000000000007941 */ /* 0x000fea0003800200 */
.L_x_119:
[----:B------:R-:W-:Y:S01]  /*7b60*/  BAR.SYNC.DEFER_BLOCKING 0x1, 0x80 ;  /* 0x0042000000007b1d */ /* 0x000fe20000010000 */
[----:B------:R-:W-:Y:S01]  /*7b70*/  ISETP.NE.AND P1, PT, R72, RZ, PT ;  /* 0x000000ff4800720c */ /* 0x000fe20003f25270 */
[----:B------:R-:W-:Y:S01]  /*7b80*/  UISETP.NE.AND UP0, UPT, UR49, URZ, UPT ;  /* 0x000000ff3100728c */ /* 0x000fe2000bf05270 */
[----:B------:R-:W-:Y:S11]  /*7b90*/  LEA R2, R74, UR43, 0x3 ;  /* 0x0000002b4a027c11 */ /* 0x000ff6000f8e18ff */
[----:B------:R-:W-:Y:S01]  /*7ba0*/  @P1 SHF.L.U32 R3, R66, 0x1f, RZ ;  /* 0x0000001f42031819 */ /* 0x000fe200000006ff */
[----:B------:R-:W-:Y:S06]  /*7bb0*/  BRA.U !UP0, `(.L_x_121) ;  /* 0x0000000108287547 */ /* 0x000fec000b800000 */
[----:B------:R-:W-:Y:S01]  /*7bc0*/  R2UR UR4, R59 ;  /* 0x000000003b0472ca */ /* 0x000fe200000e0000 */
[----:B-1----:R-:W-:Y:S05]  /*7bd0*/  IMAD.U32 R4, RZ, RZ, UR48 ;  /* 0x00000030ff047e24 */ /* 0x002fea000f8e00ff */
[----:B------:R-:W-:Y:S05]  /*7be0*/  @P1 LEA R4, R4, UR43, 0x3 ;  /* 0x0000002b04041c11 */ /* 0x000fea000f8e18ff */
[----:B------:R-:W-:Y:S02]  /*7bf0*/  @P1 VIADD R4, R4, 0x50 ;  /* 0x0000005004041836 */ /* 0x000fe40000000000 */
[----:B------:R-:W-:Y:S01]  /*7c00*/  IMAD.U32 R0, RZ, RZ, UR4 ;  /* 0x00000004ff007e24 */ /* 0x000fe2000f8e00ff */
[----:B------:R-:W-:Y:S04]  /*7c10*/  UIADD3 UR4, UPT, UPT, UR48, 0x1, URZ ;  /* 0x0000000130047890 */ /* 0x000fe8000fffe0ff */
[----:B------:R-:W-:Y:S01]  /*7c20*/  @P1 PRMT R0, R0, 0x654, R4 ;  /* 0x0000065400001816 */ /* 0x000fe20000000004 */
[----:B------:R-:W-:Y:S03]  /*7c30*/  UISETP.NE.AND UP0, UPT, UR4, 0x4, UPT ;  /* 0x000000040400788c */ /* 0x000fe6000bf05270 */
[----:B------:R3:W-:Y:S01]  /*7c40*/  @P1 SYNCS.ARRIVE.TRANS64.RED.A1T0 RZ, [R0+URZ], RZ ;  /* 0x000000ff00ff19a7 */ /* 0x0007e200081004ff */
[----:B------:R-:W-:Y:S07]  /*7c50*/  USEL UR48, UR4, URZ, UP0 ;  /* 0x000000ff04307287 */ /* 0x000fee0008000000 */
.L_x_121:
[----:B------:R-:W4:Y:S01]  /*7c60*/  @P1 SYNCS.PHASECHK.TRANS64.TRYWAIT P0, [R2+URZ+0x30], R3 ;  /* 0x00003003020015a7 */ /* 0x000f2200080011ff */
[----:B------:R-:W-:Y:S01]  /*7c70*/  BSSY B1, `(.L_x_122) ;  /* 0x0000016000017945 */ /* 0x000fe20003800000 */
[----:B----4-:R-:W-:Y:S03]  /*7c80*/  @P1 SEL R75, RZ, 0x1, !P0 ;  /* 0x00000001ff4b1807 */ /* 0x010fe60004000000 */
[----:B------:R-:W-:Y:S05]  /*7c90*/  @!P1 BRA `(.L_x_123) ;  /* 0x00000000004c9947 */ /* 0x000fea0003800000 */
[----:B------:R-:W-:Y:S01]  /*7ca0*/  ISETP.NE.AND P0, PT, R75, RZ, PT ;  /* 0x000000ff4b00720c */ /* 0x000fe20003f05270 */
[----:B------:R-:W-:Y:S01]  /*7cb0*/  BSSY B0, `(.L_x_124) ;  /* 0x000000b000007945 */ /* 0x000fe20003800000 */
[----:B------:R-:W-:Y:S11]  /*7cc0*/  ISETP.NE.AND P1, PT, R76, RZ, PT ;  /* 0x000000ff4c00720c */ /* 0x000ff60003f25270 */
[----:B------:R-:W-:Y:S02]  /*7cd0*/  @!UPT UIADD3 URZ, UPT, UPT, URZ, URZ, URZ ;  /* 0x000000fffffff290 */ /* 0x000fe4000fffe0ff */
[C---:B-1----:R-:W-:Y:S01]  /*7ce0*/  @P1 IMAD R6, R74.reuse, 0x2000, R69 ;  /* 0x000020004a061824 */ /* 0x042fe200078e0245 */
[C---:B------:R-:W-:Y:S01]  /*7cf0*/  @P1 LEA R4, R74.reuse, R67, 0xd ;  /* 0x000000434a041211 */ /* 0x040fe200078e68ff */
[C---:B------:R-:W-:Y:S02]  /*7d00*/  @P1 IMAD R5, R74.reuse, 0x2000, R68 ;  /* 0x000020004a051824 */ /* 0x040fe400078e0244 */
[----:B------:R-:W-:Y:S01]  /*7d10*/  @P1 IMAD R3, R74, 0x2000, R63 ;  /* 0x000020004a031824 */ /* 0x000fe200078e023f */
[----:B------:R-:W-:Y:S06]  /*7d20*/  @P0 BRA `(.L_x_125) ;  /* 0x00000000000c0947 */ /* 0x000fec0003800000 */
[----:B---3--:R-:W-:Y:S04]  /*7d30*/  SHF.L.U32 R0, R66, 0x1f, RZ ;  /* 0x0000001f42007819 */ /* 0x008fe800000006ff */
[----:B------:R-:W1:Y:S02]  /*7d40*/  SYNCS.PHASECHK.TRANS64.TRYWAIT P0, [R2+URZ+0x30], R0 ;  /* 0x00003000020075a7 */ /* 0x000e6400080011ff */
[----:B-1----:R-:W-:Y:S05]  /*7d50*/  @!P0 BRA `(.L_x_126) ;  /* 0x00000024003c8947 */ /* 0x002fea0003800000 */
.L_x_125:
[----:B------:R-:W-:Y:S05]  /*7d60*/  BSYNC B0 ;  /* 0x0000000000007941 */ /* 0x000fea0003800000 */
.L_x_124:
[----:B------:R-:W-:Y:S02]  /*7d70*/  ISETP.NE.AND P0, PT, R76, RZ, PT ;  /* 0x000000ff4c00720c */ /* 0x000fe40003f05270 */
[----:B------:R-:W-:Y:S11]  /*7d80*/  IADD3 R74, PT, PT, R74, 0x1, RZ ;  /* 0x000000014a4a7810 */ /* 0x000ff60007ffe0ff */
[----:B------:R4:W1:Y:S04]  /*7d90*/  @P0 LDS.128 R32, [R6] ;  /* 0x0000000006200984 */ /* 0x0008680000000c00 */
[----:B------:R4:W1:Y:S04]  /*7da0*/  @P0 LDS.128 R36, [R5+0x10] ;  /* 0x0000100005240984 */ /* 0x0008680000000c00 */
[----:B------:R4:W1:Y:S04]  /*7db0*/  @P0 LDS.128 R40, [R4+0x20] ;  /* 0x0000200004280984 */ /* 0x0008680000000c00 */
[----:B------:R4:W1:Y:S02]  /*7dc0*/  @P0 LDS.128 R44, [R3+0x30] ;  /* 0x00003000032c0984 */ /* 0x0008640000000c00 */
.L_x_123:
[----:B------:R-:W-:Y:S05]  /*7dd0*/  BSYNC B1 ;  /* 0x0000000000017941 */ /* 0x000fea0003800000 */
.L_x_122:
[----:B-1-3--:R-:W-:Y:S05]  /*7de0*/  VIADD R0, R25, 0x10 ;  /* 0x0000001019007836 */ /* 0x00afea0000000000 */
[----:B------:R-:W-:Y:S04]  /*7df0*/  SHF.R.U32.HI R0, RZ, 0x15, R0 ;  /* 0x00000015ff007819 */ /* 0x000fe80000011600 */
[----:B------:R-:W-:Y:S11]  /*7e00*/  LOP3.LUT P0, RZ, R0, 0x3, R56, 0x48, !PT ;  /* 0x0000000300ff7812 */ /* 0x000ff60007804838 */
[----:B------:R-:W-:Y:S02]  /*7e10*/  @!UPT UIADD3 URZ, UPT, UPT, URZ, URZ, URZ ;  /* 0x000000fffffff290 */ /* 0x000fe4000fffe0ff */
[----:B------:R-:W-:Y:S05]  /*7e20*/  @!P0 BRA `(.L_x_127) ;  /* 0x0000000000408947 */ /* 0x000fea0003800000 */
[----:B------:R-:W1:Y:S01]  /*7e30*/  LDCU.64 UR8, c[0x4][0x70] ;  /* 0x01000e00ff0877ac */ /* 0x000e620008000a00 */
[----:B----4-:R-:W-:Y:S01]  /*7e40*/  MOV R3, 0x0 ;  /* 0x0000000000037802 */ /* 0x010fe20000000f00 */
[----:B------:R-:W-:Y:S02]  /*7e50*/  HFMA2 R12, -RZ, RZ, 0, 5.9604644775390625e-08 ;  /* 0x00000001ff0c7431 */ /* 0x000fe400000001ff */
[----:B------:R-:W-:Y:S02]  /*7e60*/  IMAD.MOV.U32 R8, RZ, RZ, 0x192 ;  /* 0x00000192ff087424 */ /* 0x000fe400078e00ff */
[----:B------:R-:W-:Y:S01]  /*7e70*/  IMAD.MOV.U32 R13, RZ, RZ, RZ ;  /* 0x000000ffff0d7224 */ /* 0x000fe200078e00ff */
[----:B------:R-:W3:Y:S01]  /*7e80*/  LDCU.64 UR6, c[0x4][0x78] ;  /* 0x01000f00ff0677ac */ /* 0x000ee20008000a00 */
[----:B------:R-:W4:Y:S01]  /*7e90*/  LDC.64 R2, c[0x4][R3] ;  /* 0x0100000003027b82 */ /* 0x000f220000000a00 */
[----:B------:R-:W5:Y:S01]  /*7ea0*/  LDCU.64 UR4, c[0x4][0x10] ;  /* 0x01000200ff0477ac */ /* 0x000f620008000a00 */
[----:B-1----:R-:W-:Y:S01]  /*7eb0*/  MOV R5, UR9 ;  /* 0x0000000900057c02 */ /* 0x002fe20008000f00 */
[----:B------:R-:W-:Y:S01]  /*7ec0*/  IMAD.U32 R4, RZ, RZ, UR8 ;  /* 0x00000008ff047e24 */ /* 0x000fe2000f8e00ff */
[----:B---3--:R-:W-:Y:S01]  /*7ed0*/  MOV R7, UR7 ;  /* 0x0000000700077c02 */ /* 0x008fe20008000f00 */
[----:B------:R-:W-:Y:S01]  /*7ee0*/  IMAD.U32 R6, RZ, RZ, UR6 ;  /* 0x00000006ff067e24 */ /* 0x000fe2000f8e00ff */
[----:B-----5:R-:W-:Y:S01]  /*7ef0*/  MOV R11, UR5 ;  /* 0x00000005000b7c02 */ /* 0x020fe20008000f00 */
[----:B------:R-:W-:Y:S02]  /*7f00*/  IMAD.U32 R10, RZ, RZ, UR4 ;  /* 0x00000004ff0a7e24 */ /* 0x000fe4000f8e00ff */
[----:B------:R-:W-:Y:S07]  /*7f10*/  LEPC R20, `(.L_x_127) ;  /* 0x000000001014794e */ /* 0x000fee0000000000 */
[----:B--2-4-:R-:W-:Y:S05]  /*7f20*/  CALL.ABS.NOINC R2 ;  /* 0x0000000002007343 */ /* 0x014fea0003c00000 */
.L_x_127:
[----:B------:R-:W-:Y:S05]  /*7f30*/  WARPSYNC.ALL ;  /* 0x0000000000007948 */ /* 0x000fea0003800000 */
[----:B------:R-:W-:Y:S01]  /*7f40*/  R2UR UR4, R25 ;  /* 0x00000000190472ca */ /* 0x000fe200000e0000 */
[----:B------:R-:W-:Y:S01]  /*7f50*/  BSSY.RECONVERGENT B0, `(.L_x_128) ;  /* 0x0000046000007945 */ /* 0x000fe20003800200 */
[----:B------:R-:W-:Y:S02]  /*7f60*/  ISETP.NE.AND P6, PT, R72, RZ, PT ;  /* 0x000000ff4800720c */ /* 0x000fe40003fc5270 */
[----:B------:R-:W-:Y:S02]  /*7f70*/  R2UR UR5, R59 ;  /* 0x000000003b0572ca */ /* 0x000fe400000e0000 */
[----:B------:R-:W-:Y:S02]  /*7f80*/  ISETP.NE.AND P0, PT, R71, RZ, PT ;  /* 0x000000ff4700720c */ /* 0x000fe40003f05270 */
[----:B------:R-:W-:Y:S05]  /*7f90*/  MOV R20, UR48 ;  /* 0x0000003000147c02 */ /* 0x000fea0008000f00 */
[----:B----4-:R-:W1:Y:S02]  /*7fa0*/  LDTM.x16 R4, tmem[UR4+0x10] ;  /* 0x00001004000479ee */ /* 0x010e640008240000 */
[----:B------:R-:W-:Y:S01]  /*7fb0*/  @P6 LEA R20, R20, UR43, 0x3 ;  /* 0x0000002b14146c11 */ /* 0x000fe2000f8e18ff */
[C---:B-1----:R-:W-:Y:S01]  /*7fc0*/  FMUL R0, R24.reuse, R4 ;  /* 0x0000000418007220 */ /* 0x042fe20000400000 */
        /* <DEDUP_REMOVED lines=33> */
[----:B------:R-:W-:Y:S01]  /*81e0*/  FFMA R15, R27, R47, R19 ;  /* 0x0000002f1b0f7223 */ /* 0x000fe20000000013 */
[----:B------:R-:W-:Y:S02]  /*81f0*/  MOV R16, UR5 ;  /* 0x0000000500107c02 */ /* 0x000fe40008000f00 */
[----:B------:R-:W-:Y:S02]  /*8200*/  @P6 IADD3 R17, PT, PT, R20, 0x50, RZ ;  /* 0x0000005014116810 */ /* 0x000fe40007ffe0ff */
[----:B------:R1:W-:Y:S01]  /*8210*/  STS.128 [R63+0x2030], R12 ;  /* 0x0020300c3f007388 */ /* 0x0003e20000000c00 */
[----:B------:R-:W-:Y:S02]  /*8220*/  LEA R0, R74, UR43, 0x3 ;  /* 0x0000002b4a007c11 */ /* 0x000fe4000f8e18ff */
[----:B------:R-:W-:Y:S01]  /*8230*/  @P6 PRMT R16, R16, 0x654, R17 ;  /* 0x0000065410106816 */ /* 0x000fe20000000011 */
[----:B------:R-:W-:Y:S01]  /*8240*/  @!PT LDS RZ, [RZ] ;  /* 0x00000000fffff984 */ /* 0x000fe20000000800 */
[----:B------:R-:W-:Y:S01]  /*8250*/  @!PT LDS RZ, [RZ] ;  /* 0x00000000fffff984 */ /* 0x000fe20000000800 */
[----:B------:R-:W-:Y:S01]  /*8260*/  @!PT LDS RZ, [RZ] ;  /* 0x00000000fffff984 */ /* 0x000fe20000000800 */
[----:B------:R-:W-:Y:S01]  /*8270*/  @!PT LDS RZ, [RZ] ;  /* 0x00000000fffff984 */ /* 0x000fe20000000800 */
[----:B------:R3:W-:Y:S06]  /*8280*/  MEMBAR.ALL.CTA ;  /* 0x0000000000007992 */ /* 0x0007ec0000008000 */
[----:B---3--:R-:W3:Y:S01]  /*8290*/  FENCE.VIEW.ASYNC.S ;  /* 0x00000000000073c6 */ /* 0x008ee20000000000 */
[----:B------:R-:W-:Y:S01]  /*82a0*/  @P6 SHF.L.U32 R2, R66, 0x1f, RZ ;  /* 0x0000001f42026819 */ /* 0x000fe200000006ff */
[----:B---3--:R-:W-:Y:S06]  /*82b0*/  BAR.SYNC.DEFER_BLOCKING 0x1, 0x80 ;  /* 0x0042000000007b1d */ /* 0x008fec0000010000 */
[----:B------:R-:W-:Y:S05]  /*82c0*/  @P0 BRA `(.L_x_129) ;  /* 0x0000000000380947 */ /* 0x000fea0003800000 */
[----:B------:R-:W-:Y:S02]  /*82d0*/  UIADD3 UR4, UP0, UPT, UR62, 0x680, URZ ;  /* 0x000006803e047890 */ /* 0x000fe4000ff1e0ff */
[----:B------:R-:W-:Y:S02]  /*82e0*/  UIADD3 UR13, UPT, UPT, UR45, 0x10, URZ ;  /* 0x000000102d0d7890 */ /* 0x000fe4000fffe0ff */
[----:B------:R-:W-:Y:S02]  /*82f0*/  UIADD3 UR12, UPT, UPT, UR43, 0x2200, URZ ;  /* 0x000022002b0c7890 */ /* 0x000fe4000fffe0ff */
[----:B------:R-:W-:Y:S01]  /*8300*/  UIADD3.X UR5, UPT, UPT, URZ, UR63, URZ, UP0, !UPT ;  /* 0x0000003fff057290 */ /* 0x000fe200087fe4ff */
[----:B------:R-:W-:Y:S01]  /*8310*/  UMOV UR14, UR46 ;  /* 0x0000002e000e7c82 */ /* 0x000fe20008000000 */
[----:B------:R-:W-:Y:S01]  /*8320*/  UMOV UR15, UR60 ;  /* 0x0000003c000f7c82 */ /* 0x000fe20008000000 */
[----:B------:R-:W-:Y:S02]  /*8330*/  UIADD3 UR9, UPT, UPT, UR45, 0x50, URZ ;  /* 0x000000502d097890 */ /* 0x000fe4000fffe0ff */
[----:B------:R-:W-:Y:S01]  /*8340*/  UIADD3 UR8, UPT, UPT, UR43, 0x3200, URZ ;  /* 0x000032002b087890 */ /* 0x000fe2000fffe0ff */
[----:B------:R-:W-:Y:S03]  /*8350*/  UMOV UR10, UR46 ;  /* 0x0000002e000a7c82 */ /* 0x000fe60008000000 */
[----:B------:R3:W-:Y:S01]  /*8360*/  UTMASTG.3D [UR12], [UR4] ;  /* 0x0000000c040073b5 */ /* 0x0007e20008010000 */
[----:B------:R-:W-:Y:S04]  /*8370*/  UMOV UR11, UR60 ;  /* 0x0000003c000b7c82 */ /* 0x000fe80008000000 */
[----:B------:R3:W-:Y:S01]  /*8380*/  UTMASTG.3D [UR8], [UR4] ;  /* 0x00000008040073b5 */ /* 0x0007e20008010000 */
[----:B------:R0:W-:Y:S01]  /*8390*/  UTMACMDFLUSH ;  /* 0x00000000000079b7 */ /* 0x0001e20000000000 */
[----:B---3--:R-:W-:Y:S04]  /*83a0*/  DEPBAR.LE SB0, 0x1 ;  /* 0x000080400000791a */ /* 0x008fe80000000000 */
.L_x_129:
[----:B------:R-:W-:Y:S05]  /*83b0*/  BSYNC.RECONVERGENT B0 ;  /* 0x0000000000007941 */ /* 0x000fea0003800200 */
.L_x_128:
[----:B------:R-:W-:Y:S01]  /*83c0*/  BAR.SYNC.DEFER_BLOCKING 0x1, 0x80 ;  /* 0x0042000000007b1d */ /* 0x000fe20000010000 */
[----:B------:R-:W-:Y:S04]  /*83d0*/  UIADD3 UR4, UPT, UPT, UR48, 0x1, URZ ;  /* 0x0000000130047890 */ /* 0x000fe8000fffe0ff */
[----:B------:R-:W-:Y:S04]  /*83e0*/  UISETP.NE.AND UP0, UPT, UR4, 0x4, UPT ;  /* 0x000000040400788c */ /* 0x000fe8000bf05270 */
[----:B------:R-:W-:Y:S01]  /*83f0*/  USEL UR44, UR4, URZ, UP0 ;  /* 0x000000ff042c7287 */ /* 0x000fe20008000000 */
[----:B------:R3:W-:Y:S01]  /*8400*/  @P6 SYNCS.ARRIVE.TRANS64.RED.A1T0 RZ, [R16+URZ], RZ ;  /* 0x000000ff10ff69a7 */ /* 0x0007e200081004ff */
[----:B------:R-:W-:Y:S01]  /*8410*/  BSSY B1, `(.L_x_130) ;  /* 0x0000017000017945 */ /* 0x000fe20003800000 */
[----:B------:R-:W4:Y:S02]  /*8420*/  @P6 SYNCS.PHASECHK.TRANS64.TRYWAIT P0, [R0+URZ+0x30], R2 ;  /* 0x00003002000065a7 */ /* 0x000f2400080011ff */
[----:B----4-:R-:W-:Y:S01]  /*8430*/  @P6 SEL R75, RZ, 0x1, !P0 ;  /* 0x00000001ff4b6807 */ /* 0x010fe20004000000 */
[----:B---3--:R-:W-:Y:S06]  /*8440*/  @!P6 BRA `(.L_x_131) ;  /* 0x00000000004ce947 */ /* 0x008fec0003800000 */
        /* <DEDUP_REMOVED lines=9> */
[----:B------:R-:W-:Y:S04]  /*84e0*/  SHF.L.U32 R6, R66, 0x1f, RZ ;  /* 0x0000001f42067819 */ /* 0x000fe800000006ff */
[----:B------:R-:W1:Y:S02]  /*84f0*/  SYNCS.PHASECHK.TRANS64.TRYWAIT P0, [R0+URZ+0x30], R6 ;  /* 0x00003006000075a7 */ /* 0x000e6400080011ff */
[----:B-1----:R-:W-:Y:S05]  /*8500*/  @!P0 BRA `(.L_x_134) ;  /* 0x0000001c00648947 */ /* 0x002fea0003800000 */
.L_x_133:
[----:B------:R-:W-:Y:S05]  /*8510*/  BSYNC B0 ;  /* 0x0000000000007941 */ /* 0x000fea0003800000 */
.L_x_132:
[----:B------:R-:W-:Y:S02]  /*8520*/  ISETP.NE.AND P0, PT, R76, RZ, PT ;  /* 0x000000ff4c00720c */ /* 0x000fe40003f05270 */
[----:B------:R-:W-:Y:S11]  /*8530*/  IADD3 R74, PT, PT, R74, 0x1, RZ ;  /* 0x000000014a4a7810 */ /* 0x000ff60007ffe0ff */
[----:B------:R3:W4:Y:S04]  /*8540*/  @P0 LDS.128 R32, [R5] ;  /* 0x0000000005200984 */ /* 0x0007280000000c00 */
[----:B------:R3:W1:Y:S04]  /*8550*/  @P0 LDS.128 R36, [R4+0x10] ;  /* 0x0000100004240984 */ /* 0x0006680000000c00 */
[----:B------:R3:W1:Y:S04]  /*8560*/  @P0 LDS.128 R40, [R3+0x20] ;  /* 0x0000200003280984 */ /* 0x0006680000000c00 */
[----:B------:R3:W1:Y:S02]  /*8570*/  @P0 LDS.128 R44, [R2+0x30] ;  /* 0x00003000022c0984 */ /* 0x0006640000000c00 */
.L_x_131:
[----:B------:R-:W-:Y:S05]  /*8580*/  BSYNC B1 ;  /* 0x0000000000017941 */ /* 0x000fea0003800000 */
.L_x_130:
[----:B-1----:R-:W-:Y:S05]  /*8590*/  VIADD R0, R25, 0x20 ;  /* 0x0000002019007836 */ /* 0x002fea0000000000 */
[----:B------:R-:W-:Y:S04]  /*85a0*/  SHF.R.U32.HI R0, RZ, 0x15, R0 ;  /* 0x00000015ff007819 */ /* 0x000fe80000011600 */
[----:B------:R-:W-:Y:S11]  /*85b0*/  LOP3.LUT P0, RZ, R0, 0x3, R56, 0x48, !PT ;  /* 0x0000000300ff7812 */ /* 0x000ff60007804838 */
[----:B------:R-:W-:Y:S02]  /*85c0*/  @!UPT UIADD3 URZ, UPT, UPT, URZ, URZ, URZ ;  /* 0x000000fffffff290 */ /* 0x000fe4000fffe0ff */
[----:B------:R-:W-:Y:S05]  /*85d0*/  @!P0 BRA `(.L_x_135) ;  /* 0x0000000000408947 */ /* 0x000fea0003800000 */
[----:B------:R-:W1:Y:S01]  /*85e0*/  LDCU.64 UR8, c[0x4][0x70] ;  /* 0x01000e00ff0877ac */ /* 0x000e620008000a00 */
[----:B---3--:R-:W-:Y:S01]  /*85f0*/  MOV R3, 0x0 ;  /* 0x0000000000037802 */ /* 0x008fe20000000f00 */
[----:B------:R-:W-:Y:S02]  /*8600*/  HFMA2 R12, -RZ, RZ, 0, 5.9604644775390625e-08 ;  /* 0x00000001ff0c7431 */ /* 0x000fe400000001ff */
[----:B------:R-:W-:Y:S02]  /*8610*/  IMAD.MOV.U32 R8, RZ, RZ, 0x192 ;  /* 0x00000192ff087424 */ /* 0x000fe400078e00ff */
[----:B------:R-:W-:Y:S01]  /*8620*/  IMAD.MOV.U32 R13, RZ, RZ, RZ ;  /* 0x000000ffff0d7224 */ /* 0x000fe200078e00ff */
[----:B------:R-:W3:Y:S01]  /*8630*/  LDCU.64 UR6, c[0x4][0x78] ;  /* 0x01000f00ff0677ac */ /* 0x000ee20008000a00 */
[----:B------:R-:W2:Y:S01]  /*8640*/  LDC.64 R2, c[0x4][R3] ;  /* 0x0100000003027b82 */ /* 0x000ea20000000a00 */
        /* <DEDUP_REMOVED lines=9> */
.L_x_135:
[----:B------:R-:W-:Y:S05]  /*86e0*/  WARPSYNC.ALL ;  /* 0x0000000000007948 */ /* 0x000fea0003800000 */
[----:B------:R-:W-:Y:S01]  /*86f0*/  R2UR UR4, R25 ;  /* 0x00000000190472ca */ /* 0x000fe200000e0000 */
[----:B------:R-:W-:Y:S01]  /*8700*/  BSSY.RECONVERGENT B0, `(.L_x_136) ;  /* 0x0000046000007945 */ /* 0x000fe20003800200 */
[----:B------:R-:W-:Y:S02]  /*8710*/  ISETP.NE.AND P6, PT, R72, RZ, PT ;  /* 0x000000ff4800720c */ /* 0x000fe40003fc5270 */
[----:B------:R-:W-:Y:S02]  /*8720*/  R2UR UR5, R59 ;  /* 0x000000003b0572ca */ /* 0x000fe400000e0000 */
[----:B------:R-:W-:Y:S02]  /*8730*/  ISETP.NE.AND P0, PT, R71, RZ, PT ;  /* 0x000000ff4700720c */ /* 0x000fe40003f05270 */
[----:B------:R-:W-:Y:S05]  /*8740*/  MOV R20, UR44 ;  /* 0x0000002c00147c02 */ /* 0x000fea0008000f00 */
[----:B---3--:R-:W1:Y:S02]  /*8750*/  LDTM.x16 R4, tmem[UR4+0x20] ;  /* 0x00002004000479ee */ /* 0x008e640008240000 */
[----:B------:R-:W-:Y:S01]  /*8760*/  @P6 LEA R20, R20, UR43, 0x3 ;  /* 0x0000002b14146c11 */ /* 0x000fe2000f8e18ff */
[C---:B-1----:R-:W-:Y:S01]  /*8770*/  FMUL R0, R24.reuse, R4 ;  /* 0x0000000418007220 */ /* 0x042fe20000400000 */
[C---:B------:R-:W-:Y:S01]  /*8780*/  FMUL R2, R24.reuse, R5 ;  /* 0x0000000518027220 */ /* 0x040fe20000400000 */
[C---:B------:R-:W-:Y:S01]  /*8790*/  FMUL R3, R24.reuse, R6 ;  /* 0x0000000618037220 */ /* 0x040fe20000400000 */
[C---:B------:R-:W-:Y:S01]  /*87a0*/  FMUL R7, R24.reuse, R7 ;  /* 0x0000000718077220 */ /* 0x040fe20000400000 */
[C---:B----4-:R-:W-:Y:S01]  /*87b0*/  FFMA R28, R27.reuse, R32, R0 ;  /* 0x000000201b1c7223 */ /* 0x050fe20000000000 */
        /* <DEDUP_REMOVED lines=58> */
.L_x_137:
[----:B------:R-:W-:Y:S05]  /*8b60*/  BSYNC.RECONVERGENT B0 ;  /* 0x0000000000007941 */ /* 0x000fea0003800200 */
.L_x_136:
        /* <DEDUP_REMOVED lines=21> */
.L_x_141:
[----:B------:R-:W-:Y:S05]  /*8cc0*/  BSYNC B0 ;  /* 0x0000000000007941 */ /* 0x000fea0003800000 */
.L_x_140:
[----:B------:R-:W-:Y:S11]  /*8cd0*/  ISETP.NE.AND P0, PT, R76, RZ, PT ;  /* 0x000000ff4c00720c */ /* 0x000ff60003f05270 */
[----:B------:R-:W-:Y:S02]  /*8ce0*/  @!UPT UIADD3 URZ, UPT, UPT, URZ, URZ, URZ ;  /* 0x000000fffffff290 */ /* 0x000fe4000fffe0ff */
[----:B------:R3:W4:Y:S04]  /*8cf0*/  @P0 LDS.128 R32, [R4] ;  /* 0x0000000004200984 */ /* 0x0007280000000c00 */
[----:B------:R3:W1:Y:S04]  /*8d00*/  @P0 LDS.128 R36, [R3+0x10] ;  /* 0x0000100003240984 */ /* 0x0006680000000c00 */
[----:B------:R3:W1:Y:S04]  /*8d10*/  @P0 LDS.128 R40, [R2+0x20] ;  /* 0x0000200002280984 */ /* 0x0006680000000c00 */
[----:B------:R3:W1:Y:S02]  /*8d20*/  @P0 LDS.128 R44, [R74+0x30] ;  /* 0x000030004a2c0984 */ /* 0x0006640000000c00 */
.L_x_139:
[----:B------:R-:W-:Y:S05]  /*8d30*/  BSYNC B1 ;  /* 0x0000000000017941 */ /* 0x000fea0003800000 */
.L_x_138:
        /* <DEDUP_REMOVED lines=21> */
.L_x_143:
[----:B------:R-:W-:Y:S01]  /*8e90*/  ISETP.NE.AND P0, PT, R71, RZ, PT ;  /* 0x000000ff4700720c */ /* 0x000fe20003f05270 */
[----:B------:R-:W-:Y:S05]  /*8ea0*/  WARPSYNC.ALL ;  /* 0x0000000000007948 */ /* 0x000fea0003800000 */
[----:B------:R-:W-:Y:S01]  /*8eb0*/  R2UR UR4, R25 ;  /* 0x00000000190472ca */ /* 0x000fe200000e0000 */
[----:B------:R-:W-:Y:S01]  /*8ec0*/  BSSY.RECONVERGENT B0, `(.L_x_144) ;  /* 0x0000040000007945 */ /* 0x000fe20003800200 */
[----:B------:R-:W-:Y:S04]  /*8ed0*/  IADD3 R73, PT, PT, R73, 0xc0, RZ ;  /* 0x000000c049497810 */ /* 0x000fe80007ffe0ff */
[----:B------:R-:W-:Y:S07]  /*8ee0*/  LOP3.LUT R73, R73, 0xfefffff8, RZ, 0xc0, !PT ;  /* 0xfefffff849497812 */ /* 0x000fee00078ec0ff */
[----:B---3--:R-:W1:Y:S01]  /*8ef0*/  LDTM.x16 R4, tmem[UR4+0x30] ;  /* 0x00003004000479ee */ /* 0x008e620008240000 */
[----:B------:R-:W-:Y:S01]  /*8f00*/  NOP ;  /* 0x0000000000007918 */ /* 0x000fe20000000000 */
[----:B-1----:R1:W-:Y:S01]  /*8f10*/  SYNCS.ARRIVE.TRANS64.RED.A1T0 RZ, [R73+URZ], RZ ;  /* 0x000000ff49ff79a7 */ /* 0x0023e200081004ff */
[C---:B------:R-:W-:Y:S01]  /*8f20*/  FMUL R0, R24.reuse, R4 ;  /* 0x0000000418007220 */ /* 0x040fe20000400000 */
        /* <DEDUP_REMOVED lines=57> */
.L_x_145:
[----:B------:R-:W-:Y:S05]  /*92c0*/  BSYNC.RECONVERGENT B0 ;  /* 0x0000000000007941 */ /* 0x000fea0003800200 */
.L_x_144:
[----:B------:R-:W-:Y:S01]  /*92d0*/  BAR.SYNC.DEFER_BLOCKING 0x1, 0x80 ;  /* 0x0042000000007b1d */ /* 0x000fe20000010000 */
[----:B------:R-:W-:Y:S01]  /*92e0*/  UISETP.NE.AND UP0, UPT, UR49, -0x4, UPT ;  /* 0xfffffffc3100788c */ /* 0x000fe2000bf05270 */
[----:B------:R-:W-:Y:S08]  /*92f0*/  IADD3 R22, PT, PT, R22, 0x1, RZ ;  /* 0x0000000116167810 */ /* 0x000ff00007ffe0ff */
[----:B------:R-:W-:Y:S05]  /*9300*/  BRA.U !UP0, `(.L_x_146) ;  /* 0x00000001082c7547 */ /* 0x000fea000b800000 */
[----:B------:R-:W-:Y:S01]  /*9310*/  ISETP.NE.AND P0, PT, R72, RZ, PT ;  /* 0x000000ff4800720c */ /* 0x000fe20003f05270 */
[----:B------:R-:W-:Y:S01]  /*9320*/  IMAD.U32 R2, RZ, RZ, UR48 ;  /* 0x00000030ff027e24 */ /* 0x000fe2000f8e00ff */
[----:B------:R-:W-:Y:S11]  /*9330*/  R2UR UR4, R59 ;  /* 0x000000003b0472ca */ /* 0x000ff600000e0000 */
[----:B------:R-:W-:Y:S02]  /*9340*/  @P0 LEA R2, R2, UR43, 0x3 ;  /* 0x0000002b02020c11 */ /* 0x000fe4000f8e18ff */
[----:B------:R-:W-:Y:S01]  /*9350*/  IMAD.U32 R0, RZ, RZ, UR4 ;  /* 0x00000004ff007e24 */ /* 0x000fe2000f8e00ff */
[----:B------:R-:W-:Y:S02]  /*9360*/  UIADD3 UR4, UPT, UPT, UR48, 0x1, URZ ;  /* 0x0000000130047890 */ /* 0x000fe4000fffe0ff */
[----:B------:R-:W-:Y:S02]  /*9370*/  @P0 VIADD R2, R2, 0x50 ;  /* 0x0000005002020836 */ /* 0x000fe40000000000 */
[----:B------:R-:W-:Y:S03]  /*9380*/  UISETP.NE.AND UP0, UPT, UR4, 0x4, UPT ;  /* 0x000000040400788c */ /* 0x000fe6000bf05270 */
[----:B------:R-:W-:Y:S01]  /*9390*/  @P0 PRMT R0, R0, 0x654, R2 ;  /* 0x0000065400000816 */ /* 0x000fe20000000002 */
[----:B------:R-:W-:Y:S03]  /*93a0*/  USEL UR48, UR4, URZ, UP0 ;  /* 0x000000ff04307287 */ /* 0x000fe60008000000 */
[----:B------:R3:W-:Y:S09]  /*93b0*/  @P0 SYNCS.ARRIVE.TRANS64.RED.A1T0 RZ, [R0+URZ], RZ ;  /* 0x000000ff00ff09a7 */ /* 0x0007f200081004ff */
.L_x_146:
[----:B------:R-:W-:Y:S01]  /*93c0*/  R2UR UR5, R57 ;  /* 0x00000000390572ca */ /* 0x000fe200000e0000 */
[----:B------:R-:W-:Y:S01]  /*93d0*/  UISETP.NE.AND UP0, UPT, UR59, URZ, UPT ;  /* 0x000000ff3b00728c */ /* 0x000fe2000bf05270 */
[----:B------:R-:W-:Y:S01]  /*93e0*/  R2UR UR4, R58 ;  /* 0x000000003a0472ca */ /* 0x000fe200000e0000 */
[----:B------:R-:W-:Y:S01]  /*93f0*/  UIADD3 UR49, UPT, UPT, UR49, 0x4, URZ ;  /* 0x0000000431317890 */ /* 0x000fe2000fffe0ff */
[----:B------:R-:W-:Y:S01]  /*9400*/  ISETP.NE.AND P0, PT, R62, 0x2, PT ;  /* 0x000000023e00780c */ /* 0x000fe20003f05270 */
[----:B------:R-:W-:Y:S01]  /*9410*/  UMOV UR60, UR58 ;  /* 0x0000003a003c7c82 */ /* 0x000fe20008000000 */
[----:B------:R-:W-:Y:S02]  /*9420*/  ISETP.NE.AND P1, PT, R22, 0x4, PT ;  /* 0x000000041600780c */ /* 0x000fe40003f25270 */
[----:B------:R-:W-:Y:S02]  /*9430*/  SEL R2, RZ, 0x1, P0 ;  /* 0x00000001ff027807 */ /* 0x000fe40000000000 */
[----:B---3--:R-:W-:Y:S02]  /*9440*/  SEL R0, RZ, 0x1, P1 ;  /* 0x00000001ff007807 */ /* 0x008fe40000800000 */
[----:B------:R-:W-:Y:S01]  /*9450*/  LOP3.LUT R64, R64, R2, RZ, 0x3c, !PT ;  /* 0x0000000240407212 */ /* 0x000fe200078e3cff */
[----:B------:R-:W-:Y:S01]  /*9460*/  UIADD3 UR27, UPT, UPT, UR36, UR5, URZ ;  /* 0x00000005241b7290 */ /* 0x000fe2000fffe0ff */
[----:B------:R-:W-:Y:S01]  /*9470*/  LOP3.LUT R65, R65, R0, RZ, 0x3c, !PT ;  /* 0x0000000041417212 */ /* 0x000fe200078e3cff */
[----:B------:R-:W-:Y:S01]  /*9480*/  UIADD3 UR20, UPT, UPT, UR37, UR4, URZ ;  /* 0x0000000425147290 */ /* 0x000fe2000fffe0ff */
[----:B------:R-:W-:Y:S02]  /*9490*/  SEL R62, R62, RZ, P0 ;  /* 0x000000ff3e3e7207 */ /* 0x000fe40000000000 */
[----:B------:R-:W-:Y:S01]  /*94a0*/  SEL R22, R22, RZ, P1 ;  /* 0x000000ff16167207 */ /* 0x000fe20000800000 */
[----:B------:R-:W-:Y:S08]  /*94b0*/  BRA.U UP0, `(.L_x_147) ;  /* 0xffffffd100ac7547 */ /* 0x000ff0000b83ffff */
[----:B------:R-:W3:Y:S01]  /*94c0*/  LDCU.64 UR4, c[0x0][0x888] ;  /* 0x00011100ff0477ac */ /* 0x000ee20008000a00 */
[----:B------:R-:W4:Y:S01]  /*94d0*/  LDCU.64 UR6, c[0x0][0x890] ;  /* 0x00011200ff0677ac */ /* 0x000f220008000a00 */
[----:B---3--:R-:W-:Y:S02]  /*94e0*/  ISETP.NE.U32.AND P2, PT, RZ, UR4, PT ;  /* 0x00000004ff007c0c */ /* 0x008fe4000bf45070 */
[----:B----4-:R-:W-:Y:S02]  /*94f0*/  ISETP.NE.U32.AND P1, PT, RZ, UR6, PT ;  /* 0x00000006ff007c0c */ /* 0x010fe4000bf25070 */
[----:B------:R-:W-:Y:S02]  /*9500*/  ISETP.NE.AND.EX P2, PT, RZ, UR5, PT, P2 ;  /* 0x00000005ff007c0c */ /* 0x000fe4000bf45320 */
[----:B------:R-:W-:-:S13]  /*9510*/  ISETP.NE.AND.EX P0, PT, RZ, UR7, PT, P1 ;  /* 0x00000007ff007c0c */ /* 0x000fda000bf05310 */
[----:B------:R-:W-:Y:S05]  /*9520*/  @P2 BRA P0, `(.L_x_148) ;  /* 0x00000000003c2947 */ /* 0x000fea0000000000 */
[----:B------:R-:W-:-:S13]  /*9530*/  ISETP.NE.AND.EX P1, PT, RZ, UR7, PT, P1 ;  /* 0x00000007ff007c0c */ /* 0x000fda000bf25310 */
[----:B------:R-:W-:Y:S05]  /*9540*/  @P1 BRA `(.L_x_149) ;  /* 0x00000000000c1947 */ /* 0x000fea0003800000 */
[----:B------:R-:W-:-:S13]  /*9550*/  FSETP.NEU.AND P0, PT, R27, RZ, PT ;  /* 0x000000ff1b00720b */ /* 0x000fda0003f0d000 */
[----:B------:R-:W-:Y:S05]  /*9560*/  @!P0 EXIT ;  /* 0x000000000000894d */ /* 0x000fea0003800000 */
[----:B------:R-:W-:Y:S05]  /*9570*/  BRA `(.L_x_148) ;  /* 0x0000000000287947 */ /* 0x000fea0003800000 */
.L_x_149:
[----:B------:R-:W-:Y:S01]  /*9580*/  ISETP.NE.AND P0, PT, R61, RZ, PT ;  /* 0x000000ff3d00720c */ /* 0x000fe20003f05270 */
[----:B------:R-:W-:-:S12]  /*9590*/  BSSY.RECONVERGENT B0, `(.L_x_148) ;  /* 0x0000008000007945 */ /* 0x000fd80003800200 */
[----:B------:R-:W-:Y:S05]  /*95a0*/  @P0 BRA `(.L_x_150) ;  /* 0x0000000000100947 */ /* 0x000fea0003800000 */
[----:B------:R-:W-:-:S04]  /*95b0*/  ISETP.NE.U32.AND P0, PT, RZ, UR4, PT ;  /* 0x00000004ff007c0c */ /* 0x000fc8000bf05070 */
[----:B------:R-:W-:-:S13]  /*95c0*/  ISETP.NE.AND.EX P0, PT, RZ, UR5, PT, P0 ;  /* 0x00000005ff007c0c */ /* 0x000fda000bf05300 */
[----:B------:R-:W-:Y:S05]  /*95d0*/  @!P0 EXIT ;  /* 0x000000000000894d */ /* 0x000fea0003800000 */
[----:B------:R-:W-:Y:S05]  /*95e0*/  BRA `(.L_x_151) ;  /* 0x0000000000087947 */ /* 0x000fea0003800000 */
.L_x_150:
[----:B------:R-:W-:-:S13]  /*95f0*/  FSETP.NEU.AND P0, PT, R27, RZ, PT ;  /* 0x000000ff1b00720b */ /* 0x000fda0003f0d000 */
[----:B------:R-:W-:Y:S05]  /*9600*/  @!P0 EXIT ;  /* 0x000000000000894d */ /* 0x000fea0003800000 */
.L_x_151:
[----:B------:R-:W-:Y:S05]  /*9610*/  BSYNC.RECONVERGENT B0 ;  /* 0x0000000000007941 */ /* 0x000fea0003800200 */
.L_x_148:
[----:B------:R-:W-:Y:S01]  /*9620*/  R2UR UR7, R59 ;  /* 0x000000003b0772ca */ /* 0x000fe200000e0000 */
[----:B------:R-:W-:Y:S01]  /*9630*/  ULEA UR6, UR48, UR43, 0x3 ;  /* 0x0000002b30067291 */ /* 0x000fe2000f8e18ff */
[----:B------:R-:W-:-:S04]  /*9640*/  DEPBAR.LE SB0, 0x0 ;  /* 0x000080000000791a */ /* 0x000fc80000000000 */
[----:B------:R-:W-:-:S07]  /*9650*/  UIADD3 UR6, UPT, UPT, UR6, 0x50, URZ ;  /* 0x0000005006067890 */ /* 0x000fce000fffe0ff */
[----:B------:R-:W-:-:S09]  /*9660*/  UPRMT UR6, UR7, 0x654, UR6 ;  /* 0x0000065407067896 */ /* 0x000fd20008000006 */
[----:B------:R-:W-:Y:S01]  /*9670*/  SYNCS.ARRIVE.TRANS64.RED.A1T0 RZ, [UR6], RZ ;  /* 0x000000ffffff79a7 */ /* 0x000fe20008100406 */
[----:B------:R-:W-:Y:S05]  /*9680*/  EXIT ;  /* 0x000000000000794d */ /* 0x000fea0003800000 */
.L_x_24:
[----:B-1----:R1:W2:Y:S02]  /*9690*/  SYNCS.PHASECHK.TRANS64.TRYWAIT P0, [R0+URZ+0xf0], R2 ;  /* 0x0000f002000075a7 */ /* 0x0022a400080011ff */
[----:B--2---:R-:W-:Y:S05]  /*96a0*/  @!P0 NANOSLEEP.SYNCS 0x989680 ;  /* 0x009896800000895d */ /* 0x004fea0003900000 */
[----:B------:R-:W2:Y:S02]  /*96b0*/  @!P0 SYNCS.PHASECHK.TRANS64 P0, [R0+URZ+0xf0], R2 ;  /* 0x0000f002000085a7 */ /* 0x000ea400080010ff */
[----:B--2---:R-:W-:Y:S05]  /*96c0*/  @!P0 BRA `(.L_x_24) ;  /* 0xfffffffc00f08947 */ /* 0x004fea000383ffff */
[----:B------:R-:W-:Y:S05]  /*96d0*/  BRA `(.L_x_152) ;  /* 0xffffff84006c7947 */ /* 0x000fea000383ffff */
.L_x_27:
[----:B-1----:R-:W-:-:S07]  /*96e0*/  MOV R0, UR6 ;  /* 0x0000000600007c02 */ /* 0x002fce0008000f00 */
.L_x_153:
[----:B-1----:R1:W2:Y:S02]  /*96f0*/  SYNCS.PHASECHK.TRANS64.TRYWAIT P0, [R0+URZ+0x18], R3 ;  /* 0x00001803000075a7 */ /* 0x0022a400080011ff */
[----:B--2---:R-:W-:Y:S05]  /*9700*/  @!P0 NANOSLEEP.SYNCS 0x989680 ;  /* 0x009896800000895d */ /* 0x004fea0003900000 */
[----:B------:R-:W2:Y:S02]  /*9710*/  @!P0 SYNCS.PHASECHK.TRANS64 P0, [R0+URZ+0x18], R3 ;  /* 0x00001803000085a7 */ /* 0x000ea400080010ff */
[----:B--2---:R-:W-:Y:S05]  /*9720*/  @!P0 BRA `(.L_x_153) ;  /* 0xfffffffc00f08947 */ /* 0x004fea000383ffff */
[----:B------:R-:W-:Y:S05]  /*9730*/  BRA `(.L_x_26) ;  /* 0xffffff8400c87947 */ /* 0x000fea000383ffff */
.L_x_36:
[----:B-1----:R-:W-:-:S07]  /*9740*/  MOV R0, UR6 ;  /* 0x0000000600007c02 */ /* 0x002fce0008000f00 */
.L_x_154:
[----:B-1----:R1:W2:Y:S02]  /*9750*/  SYNCS.PHASECHK.TRANS64.TRYWAIT P0, [R0+URZ+0x18], R3 ;  /* 0x00001803000075a7 */ /* 0x0022a400080011ff */
[----:B--2---:R-:W-:Y:S05]  /*9760*/  @!P0 NANOSLEEP.SYNCS 0x989680 ;  /* 0x009896800000895d */ /* 0x004fea0003900000 */
[----:B------:R-:W2:Y:S02]  /*9770*/  @!P0 SYNCS.PHASECHK.TRANS64 P0, [R0+URZ+0x18], R3 ;  /* 0x00001803000085a7 */ /* 0x000ea400080010ff */
[----:B--2---:R-:W-:Y:S05]  /*9780*/  @!P0 BRA `(.L_x_154) ;  /* 0xfffffffc00f08947 */ /* 0x004fea000383ffff */
[----:B------:R-:W-:Y:S05]  /*9790*/  BRA `(.L_x_35) ;  /* 0xffffff8c00307947 */ /* 0x000fea000383ffff */
.L_x_43:
[----:B-1----:R1:W4:Y:S02]  /*97a0*/  SYNCS.PHASECHK.TRANS64.TRYWAIT P0, [R3+URZ+0x80], R0 ;  /* 0x00008000030075a7 */ /* 0x00232400080011ff */
[----:B----4-:R-:W-:Y:S05]  /*97b0*/  @!P0 NANOSLEEP.SYNCS 0x989680 ;  /* 0x009896800000895d */ /* 0x010fea0003900000 */
[----:B------:R-:W4:Y:S02]  /*97c0*/  @!P0 SYNCS.PHASECHK.TRANS64 P0, [R3+URZ+0x80], R0 ;  /* 0x00008000030085a7 */ /* 0x000f2400080010ff */
[----:B----4-:R-:W-:Y:S05]  /*97d0*/  @!P0 BRA `(.L_x_43) ;  /* 0xfffffffc00f08947 */ /* 0x010fea000383ffff */
[----:B------:R-:W-:Y:S05]  /*97e0*/  BRA `(.L_x_155) ;  /* 0xffffff9000787947 */ /* 0x000fea000383ffff */
.L_x_47:
[----:B------:R-:W-:-:S07]  /*97f0*/  MOV R0, UR4 ;  /* 0x0000000400007c02 */ /* 0x000fce0008000f00 */
.L_x_156:
[----:B-1----:R1:W2:Y:S02]  /*9800*/  SYNCS.PHASECHK.TRANS64.TRYWAIT P0, [R0+URZ], R2 ;  /* 0x00000002000075a7 */ /* 0x0022a400080011ff */
[----:B--2---:R-:W-:Y:S05]  /*9810*/  @!P0 NANOSLEEP.SYNCS 0x989680 ;  /* 0x009896800000895d */ /* 0x004fea0003900000 */
[----:B------:R-:W2:Y:S02]  /*9820*/  @!P0 SYNCS.PHASECHK.TRANS64 P0, [R0+URZ], R2 ;  /* 0x00000002000085a7 */ /* 0x000ea400080010ff */
[----:B--2---:R-:W-:Y:S05]  /*9830*/  @!P0 BRA `(.L_x_156) ;  /* 0xfffffffc00f08947 */ /* 0x004fea000383ffff */
[----:B------:R-:W-:Y:S05]  /*9840*/  BRA `(.L_x_157) ;  /* 0xffffff9800247947 */ /* 0x000fea000383ffff */
.L_x_48:
[----:B------:R-:W-:-:S07]  /*9850*/  MOV R0, UR5 ;  /* 0x0000000500007c02 */ /* 0x000fce0008000f00 */
.L_x_158:
[----:B-1----:R1:W2:Y:S02]  /*9860*/  SYNCS.PHASECHK.TRANS64.TRYWAIT P0, [R0+URZ], R2 ;  /* 0x00000002000075a7 */ /* 0x0022a400080011ff */
[----:B--2---:R-:W-:Y:S05]  /*9870*/  @!P0 NANOSLEEP.SYNCS 0x989680 ;  /* 0x009896800000895d */ /* 0x004fea0003900000 */
[----:B------:R-:W2:Y:S02]  /*9880*/  @!P0 SYNCS.PHASECHK.TRANS64 P0, [R0+URZ], R2 ;  /* 0x00000002000085a7 */ /* 0x000ea400080010ff */
[----:B--2---:R-:W-:Y:S05]  /*9890*/  @!P0 BRA `(.L_x_158) ;  /* 0xfffffffc00f08947 */ /* 0x004fea000383ffff */
[----:B------:R-:W-:Y:S05]  /*98a0*/  BRA `(.L_x_159) ;  /* 0xffffff9800307947 */ /* 0x000fea000383ffff */
.L_x_51:
[----:B--2---:R2:W3:Y:S02]  /*98b0*/  SYNCS.PHASECHK.TRANS64.TRYWAIT P0, [R0+URZ+0xe0], R8 ;  /* 0x0000e008000075a7 */ /* 0x0044e400080011ff */
[----:B---3--:R-:W-:Y:S05]  /*98c0*/  @!P0 NANOSLEEP.SYNCS 0x989680 ;  /* 0x009896800000895d */ /* 0x008fea0003900000 */
[----:B------:R-:W3:Y:S02]  /*98d0*/  @!P0 SYNCS.PHASECHK.TRANS64 P0, [R0+URZ+0xe0], R8 ;  /* 0x0000e008000085a7 */ /* 0x000ee400080010ff */
[----:B---3--:R-:W-:Y:S05]  /*98e0*/  @!P0 BRA `(.L_x_51) ;  /* 0xfffffffc00f08947 */ /* 0x008fea000383ffff */
[----:B------:R-:W-:Y:S05]  /*98f0*/  BRA `(.L_x_160) ;  /* 0xffffff9800987947 */ /* 0x000fea000383ffff */
.L_x_52:
[----:B------:R-:W-:-:S07]  /*9900*/  MOV R0, UR4 ;  /* 0x0000000400007c02 */ /* 0x000fce0008000f00 */
.L_x_161:
[----:B--2---:R2:W3:Y:S02]  /*9910*/  SYNCS.PHASECHK.TRANS64.TRYWAIT P0, [R0+URZ+0x90], R9 ;  /* 0x00009009000075a7 */ /* 0x0044e400080011ff */
[----:B---3--:R-:W-:Y:S05]  /*9920*/  @!P0 NANOSLEEP.SYNCS 0x989680 ;  /* 0x009896800000895d */ /* 0x008fea0003900000 */
[----:B------:R-:W3:Y:S02]  /*9930*/  @!P0 SYNCS.PHASECHK.TRANS64 P0, [R0+URZ+0x90], R9 ;  /* 0x00009009000085a7 */ /* 0x000ee400080010ff */
[----:B---3--:R-:W-:Y:S05]  /*9940*/  @!P0 BRA `(.L_x_161) ;  /* 0xfffffffc00f08947 */ /* 0x008fea000383ffff */
[----:B------:R-:W-:Y:S05]  /*9950*/  BRA `(.L_x_162) ;  /* 0xffffff9800a87947 */ /* 0x000fea000383ffff */
.L_x_53:
[----:B--2---:R2:W3:Y:S02]  /*9960*/  SYNCS.PHASECHK.TRANS64.TRYWAIT P1, [R0+URZ+0x80], R8 ;  /* 0x00008008000075a7 */ /* 0x0044e400080211ff */
[----:B---3--:R-:W-:Y:S05]  /*9970*/  @!P1 NANOSLEEP.SYNCS 0x989680 ;  /* 0x009896800000995d */ /* 0x008fea0003900000 */
[----:B------:R-:W3:Y:S02]  /*9980*/  @!P1 SYNCS.PHASECHK.TRANS64 P1, [R0+URZ+0x80], R8 ;  /* 0x00008008000095a7 */ /* 0x000ee400080210ff */
[----:B---3--:R-:W-:Y:S05]  /*9990*/  @!P1 BRA `(.L_x_53) ;  /* 0xfffffffc00f09947 */ /* 0x008fea000383ffff */
[----:B------:R-:W-:Y:S05]  /*99a0*/  BRA `(.L_x_163) ;  /* 0xffffff9800d87947 */ /* 0x000fea000383ffff */
.L_x_56:
[----:B------:R-:W-:-:S07]  /*99b0*/  MOV R0, UR4 ;  /* 0x0000000400007c02 */ /* 0x000fce0008000f00 */
.L_x_164:
[----:B--2---:R2:W3:Y:S02]  /*99c0*/  SYNCS.PHASECHK.TRANS64.TRYWAIT P0, [R0+URZ+0x90], R2 ;  /* 0x00009002000075a7 */ /* 0x0044e400080011ff */
[----:B---3--:R-:W-:Y:S05]  /*99d0*/  @!P0 NANOSLEEP.SYNCS 0x989680 ;  /* 0x009896800000895d */ /* 0x008fea0003900000 */
[----:B------:R-:W3:Y:S02]  /*99e0*/  @!P0 SYNCS.PHASECHK.TRANS64 P0, [R0+URZ+0x90], R2 ;  /* 0x00009002000085a7 */ /* 0x000ee400080010ff */
[----:B---3--:R-:W-:Y:S05]  /*99f0*/  @!P0 BRA `(.L_x_164) ;  /* 0xfffffffc00f08947 */ /* 0x008fea000383ffff */
[----:B------:R-:W-:Y:S05]  /*9a00*/  BRA `(.L_x_55) ;  /* 0xffffff9c002c7947 */ /* 0x000fea000383ffff */
.L_x_65:
[----:B--2---:R-:W-:-:S04]  /*9a10*/  MOV R7, UR5 ;  /* 0x0000000500077c02 */ /* 0x004fc80008000f00 */
[----:B------:R2:W3:Y:S03]  /*9a20*/  SYNCS.PHASECHK.TRANS64.TRYWAIT P0, [R7+URZ+0x8], R8 ;  /* 0x00000808070075a7 */ /* 0x0004e600080011ff */
[----:B---3--:R-:W-:Y:S05]  /*9a30*/  @!P0 NANOSLEEP.SYNCS 0x989680 ;  /* 0x009896800000895d */ /* 0x008fea0003900000 */
[----:B------:R-:W3:Y:S02]  /*9a40*/  @!P0 SYNCS.PHASECHK.TRANS64 P0, [R7+URZ+0x8], R8 ;  /* 0x00000808070085a7 */ /* 0x000ee400080010ff */
[----:B---3--:R-:W-:Y:S05]  /*9a50*/  @!P0 BRA `(.L_x_65) ;  /* 0xfffffffc00ec8947 */ /* 0x008fea000383ffff */
[----:B------:R-:W-:Y:S05]  /*9a60*/  BRA `(.L_x_64) ;  /* 0xffffff9c00ec7947 */ /* 0x000fea000383ffff */
.L_x_67:
[----:B------:R-:W-:Y:S01]  /*9a70*/  BSSY B0, `(.L_x_165) ;  /* 0x0000006000007945 */ /* 0x000fe20003800000 */
[----:B------:R-:W-:-:S07]  /*9a80*/  MOV R15, 0xffffffff ;  /* 0xffffffff000f7802 */ /* 0x000fce0000000f00 */
[----:B-12--5:R-:W-:Y:S05]  /*9a90*/  WARPSYNC.COLLECTIVE R15, `(.L_x_166) ;  /* 0x000000000f0c7348 */ /* 0x026fea0003c00000 */
[----:B------:R-:W-:Y:S02]  /*9aa0*/  ELECT P6, UR79, PT ;  /* 0x00000000004f782f */ /* 0x000fe400038c0000 */
[----:B------:R-:W-:Y:S01]  /*9ab0*/  MOV R14, UR79 ;  /* 0x0000004f000e7c02 */ /* 0x000fe20008000f00 */
[----:B-12--5:R-:W-:Y:S10]  /*9ac0*/  ENDCOLLECTIVE ;  /* 0x000000000000791b */ /* 0x026ff40003800000 */
.L_x_166:
[----:B------:R-:W-:Y:S05]  /*9ad0*/  BSYNC B0 ;  /* 0x0000000000007941 */ /* 0x000fea0003800000 */
.L_x_165:
[----:B------:R-:W-:Y:S01]  /*9ae0*/  PLOP3.LUT P0, PT, P6, PT, PT, 0x80, 0x8 ;  /* 0x000000000008781c */ /* 0x000fe2000370f070 */
[----:B------:R-:W-:-:S12]  /*9af0*/  BRA `(.L_x_167) ;  /* 0xffffffa0001c7947 */ /* 0x000fd8000383ffff */
.L_x_69:
[----:B--2---:R-:W-:-:S04]  /*9b00*/  MOV R5, UR5 ;  /* 0x0000000500057c02 */ /* 0x004fc80008000f00 */
[----:B------:R2:W3:Y:S03]  /*9b10*/  SYNCS.PHASECHK.TRANS64.TRYWAIT P0, [R5+URZ+0x8], R6 ;  /* 0x00000806050075a7 */ /* 0x0004e600080011ff */
[----:B---3--:R-:W-:Y:S05]  /*9b20*/  @!P0 NANOSLEEP.SYNCS 0x989680 ;  /* 0x009896800000895d */ /* 0x008fea0003900000 */
[----:B------:R-:W3:Y:S02]  /*9b30*/  @!P0 SYNCS.PHASECHK.TRANS64 P0, [R5+URZ+0x8], R6 ;  /* 0x00000806050085a7 */ /* 0x000ee400080010ff */
[----:B---3--:R-:W-:Y:S05]  /*9b40*/  @!P0 BRA `(.L_x_69) ;  /* 0xfffffffc00ec8947 */ /* 0x008fea000383ffff */
[----:B------:R-:W-:Y:S05]  /*9b50*/  BRA `(.L_x_68) ;  /* 0xffffffa000207947 */ /* 0x000fea000383ffff */
.L_x_70:
[----:B-1----:R1:W2:Y:S02]  /*9b60*/  SYNCS.PHASECHK.TRANS64.TRYWAIT P0, [R3+URZ+0x80], R4 ;  /* 0x00008004030075a7 */ /* 0x0022a400080011ff */
[----:B--2---:R-:W-:Y:S05]  /*9b70*/  @!P0 NANOSLEEP.SYNCS 0x989680 ;  /* 0x009896800000895d */ /* 0x004fea0003900000 */
[----:B------:R-:W2:Y:S02]  /*9b80*/  @!P0 SYNCS.PHASECHK.TRANS64 P0, [R3+URZ+0x80], R4 ;  /* 0x00008004030085a7 */ /* 0x000ea400080010ff */
[----:B--2---:R-:W-:Y:S05]  /*9b90*/  @!P0 BRA `(.L_x_70) ;  /* 0xfffffffc00f08947 */ /* 0x004fea000383ffff */
[----:B------:R-:W-:Y:S05]  /*9ba0*/  BRA `(.L_x_168) ;  /* 0xffffffa400307947 */ /* 0x000fea000383ffff */
.L_x_72:
[----:B------:R-:W-:-:S13]  /*9bb0*/  R2UR UR4, R4 ;  /* 0x00000000040472ca */ /* 0x000fda00000e0000 */
[----:B------:R-:W-:-:S07]  /*9bc0*/  MOV R3, UR4 ;  /* 0x0000000400037c02 */ /* 0x000fce0008000f00 */
.L_x_169:
[----:B-1----:R1:W2:Y:S02]  /*9bd0*/  SYNCS.PHASECHK.TRANS64.TRYWAIT P0, [R3+URZ+0xc0], R5 ;  /* 0x0000c005030075a7 */ /* 0x0022a400080011ff */
[----:B--2---:R-:W-:Y:S05]  /*9be0*/  @!P0 NANOSLEEP.SYNCS 0x989680 ;  /* 0x009896800000895d */ /* 0x004fea0003900000 */
[----:B------:R-:W2:Y:S02]  /*9bf0*/  @!P0 SYNCS.PHASECHK.TRANS64 P0, [R3+URZ+0xc0], R5 ;  /* 0x0000c005030085a7 */ /* 0x000ea400080010ff */
[----:B--2---:R-:W-:Y:S05]  /*9c00*/  @!P0 BRA `(.L_x_169) ;  /* 0xfffffffc00f08947 */ /* 0x004fea000383ffff */
[----:B------:R-:W-:Y:S05]  /*9c10*/  BRA `(.L_x_170) ;  /* 0xffffffa400847947 */ /* 0x000fea000383ffff */
.L_x_75:
[----:B------:R-:W-:Y:S07]  /*9c20*/  MOV R3, UR5 ;  /* 0x0000000500037c02 */ /* 0x000fee0008000f00 */
.L_x_171:
[----:B-1----:R1:W2:Y:S02]  /*9c30*/  SYNCS.PHASECHK.TRANS64.TRYWAIT P0, [R3+URZ], R5 ;  /* 0x00000005030075a7 */ /* 0x0022a400080011ff */
[----:B--2---:R-:W-:Y:S05]  /*9c40*/  @!P0 NANOSLEEP.SYNCS 0x989680 ;  /* 0x009896800000895d */ /* 0x004fea0003900000 */
[----:B------:R-:W2:Y:S02]  /*9c50*/  @!P0 SYNCS.PHASECHK.TRANS64 P0, [R3+URZ], R5 ;  /* 0x00000005030085a7 */ /* 0x000ea400080010ff */
[----:B--2---:R-:W-:Y:S05]  /*9c60*/  @!P0 BRA `(.L_x_171) ;  /* 0xfffffffc00f08947 */ /* 0x004fea000383ffff */
[----:B------:R-:W-:Y:S05]  /*9c70*/  BRA `(.L_x_74) ;  /* 0xffffffa4009c7947 */ /* 0x000fea000383ffff */
.L_x_79:
[----:B-1----:R-:W-:-:S07]  /*9c80*/  MOV R2, UR4 ;  /* 0x0000000400027c02 */ /* 0x002fce0008000f00 */
.L_x_172:
[----:B-1----:R1:W2:Y:S02]  /*9c90*/  SYNCS.PHASECHK.TRANS64.TRYWAIT P0, [R2+URZ], R3 ;  /* 0x00000003020075a7 */ /* 0x0022a400080011ff */
[----:B--2---:R-:W-:Y:S05]  /*9ca0*/  @!P0 NANOSLEEP.SYNCS 0x989680 ;  /* 0x009896800000895d */ /* 0x004fea0003900000 */
[----:B------:R-:W2:Y:S02]  /*9cb0*/  @!P0 SYNCS.PHASECHK.TRANS64 P0, [R2+URZ], R3 ;  /* 0x00000003020085a7 */ /* 0x000ea400080010ff */
[----:B--2---:R-:W-:Y:S05]  /*9cc0*/  @!P0 BRA `(.L_x_172) ;  /* 0xfffffffc00f08947 */ /* 0x004fea000383ffff */
[----:B------:R-:W-:Y:S05]  /*9cd0*/  BRA `(.L_x_173) ;  /* 0xffffffac00b47947 */ /* 0x000fea000383ffff */
.L_x_80:
[----:B------:R-:W-:-:S07]  /*9ce0*/  MOV R2, UR5 ;  /* 0x0000000500027c02 */ /* 0x000fce0008000f00 */
.L_x_174:
[----:B-1----:R1:W2:Y:S02]  /*9cf0*/  SYNCS.PHASECHK.TRANS64.TRYWAIT P0, [R2+URZ], R4 ;  /* 0x00000004020075a7 */ /* 0x0022a400080011ff */
[----:B--2---:R-:W-:Y:S05]  /*9d00*/  @!P0 NANOSLEEP.SYNCS 0x989680 ;  /* 0x009896800000895d */ /* 0x004fea0003900000 */
[----:B------:R-:W2:Y:S02]  /*9d10*/  @!P0 SYNCS.PHASECHK.TRANS64 P0, [R2+URZ], R4 ;  /* 0x00000004020085a7 */ /* 0x000ea400080010ff */
[----:B--2---:R-:W-:Y:S05]  /*9d20*/  @!P0 BRA `(.L_x_174) ;  /* 0xfffffffc00f08947 */ /* 0x004fea000383ffff */
[----:B------:R-:W-:Y:S05]  /*9d30*/  BRA `(.L_x_175) ;  /* 0xffffffac00c47947 */ /* 0x000fea000383ffff */
.L_x_81:
[----:B------:R-:W-:-:S07]  /*9d40*/  MOV R2, UR5 ;  /* 0x0000000500027c02 */ /* 0x000fce0008000f00 */
.L_x_176:
[----:B-1----:R1:W2:Y:S02]  /*9d50*/  SYNCS.PHASECHK.TRANS64.TRYWAIT P0, [R2+URZ], R4 ;  /* 0x00000004020075a7 */ /* 0x0022a400080011ff */
[----:B--2---:R-:W-:Y:S05]  /*9d60*/  @!P0 NANOSLEEP.SYNCS 0x989680 ;  /* 0x009896800000895d */ /* 0x004fea0003900000 */
[----:B------:R-:W2:Y:S02]  /*9d70*/  @!P0 SYNCS.PHASECHK.TRANS64 P0, [R2+URZ], R4 ;  /* 0x00000004020085a7 */ /* 0x000ea400080010ff */
[----:B--2---:R-:W-:Y:S05]  /*9d80*/  @!P0 BRA `(.L_x_176) ;  /* 0xfffffffc00f08947 */ /* 0x004fea000383ffff */
[----:B------:R-:W-:Y:S05]  /*9d90*/  BRA `(.L_x_177) ;  /* 0xffffffac00d07947 */ /* 0x000fea000383ffff */
.L_x_84:
[----:B------:R-:W-:-:S07]  /*9da0*/  MOV R2, UR62 ;  /* 0x0000003e00027c02 */ /* 0x000fce0008000f00 */
.L_x_178:
[----:B-1----:R1:W2:Y:S02]  /*9db0*/  SYNCS.PHASECHK.TRANS64.TRYWAIT P1, [R2+URZ+0x100], R3 ;  /* 0x00010003020075a7 */ /* 0x0022a400080211ff */
[----:B--2---:R-:W-:Y:S05]  /*9dc0*/  @!P1 NANOSLEEP.SYNCS 0x989680 ;  /* 0x009896800000995d */ /* 0x004fea0003900000 */
[----:B------:R-:W2:Y:S02]  /*9dd0*/  @!P1 SYNCS.PHASECHK.TRANS64 P1, [R2+URZ+0x100], R3 ;  /* 0x00010003020095a7 */ /* 0x000ea400080210ff */
[----:B--2---:R-:W-:Y:S05]  /*9de0*/  @!P1 BRA `(.L_x_178) ;  /* 0xfffffffc00f09947 */ /* 0x004fea000383ffff */
[----:B------:R-:W-:Y:S05]  /*9df0*/  BRA `(.L_x_179) ;  /* 0xffffffb000207947 */ /* 0x000fea000383ffff */
.L_x_89:
[----:B---3--:R3:W4:Y:S02]  /*9e00*/  SYNCS.PHASECHK.TRANS64.TRYWAIT P0, [R12+URZ+0x80], R0 ;  /* 0x000080000c0075a7 */ /* 0x00872400080011ff */
[----:B----4-:R-:W-:Y:S05]  /*9e10*/  @!P0 NANOSLEEP.SYNCS 0x989680 ;  /* 0x009896800000895d */ /* 0x010fea0003900000 */
[----:B------:R-:W4:Y:S02]  /*9e20*/  @!P0 SYNCS.PHASECHK.TRANS64 P0, [R12+URZ+0x80], R0 ;  /* 0x000080000c0085a7 */ /* 0x000f2400080010ff */
[----:B----4-:R-:W-:Y:S05]  /*9e30*/  @!P0 BRA `(.L_x_89) ;  /* 0xfffffffc00f08947 */ /* 0x010fea000383ffff */
[----:B------:R-:W-:Y:S05]  /*9e40*/  BRA `(.L_x_180) ;  /* 0xffffffb400547947 */ /* 0x000fea000383ffff */
.L_x_92:
[----:B-1----:R-:W-:Y:S07]  /*9e50*/  MOV R0, UR21 ;  /* 0x0000001500007c02 */ /* 0x002fee0008000f00 */
.L_x_181:
[----:B-1----:R1:W3:Y:S02]  /*9e60*/  SYNCS.PHASECHK.TRANS64.TRYWAIT P2, [R0+URZ+0x78], R6 ;  /* 0x00007806000075a7 */ /* 0x0022e400080411ff */
[----:B---3--:R-:W-:Y:S05]  /*9e70*/  @!P2 NANOSLEEP.SYNCS 0x989680 ;  /* 0x009896800000a95d */ /* 0x008fea0003900000 */
[----:B------:R-:W3:Y:S02]  /*9e80*/  @!P2 SYNCS.PHASECHK.TRANS64 P2, [R0+URZ+0x78], R6 ;  /* 0x000078060000a5a7 */ /* 0x000ee400080410ff */
[----:B---3--:R-:W-:Y:S05]  /*9e90*/  @!P2 BRA `(.L_x_181) ;  /* 0xfffffffc00f0a947 */ /* 0x008fea000383ffff */
[----:B------:R-:W-:Y:S05]  /*9ea0*/  BRA `(.L_x_91) ;  /* 0xffffffb800bc7947 */ /* 0x000fea000383ffff */
.L_x_95:
[----:B------:R-:W-:Y:S07]  /*9eb0*/  MOV R0, UR21 ;  /* 0x0000001500007c02 */ /* 0x000fee0008000f00 */
.L_x_182:
[----:B-1----:R1:W3:Y:S02]  /*9ec0*/  SYNCS.PHASECHK.TRANS64.TRYWAIT P0, [R0+URZ+0x50], R9 ;  /* 0x00005009000075a7 */ /* 0x0022e400080011ff */
[----:B---3--:R-:W-:Y:S05]  /*9ed0*/  @!P0 NANOSLEEP.SYNCS 0x989680 ;  /* 0x009896800000895d */ /* 0x008fea0003900000 */
[----:B------:R-:W3:Y:S02]  /*9ee0*/  @!P0 SYNCS.PHASECHK.TRANS64 P0, [R0+URZ+0x50], R9 ;  /* 0x00005009000085a7 */ /* 0x000ee400080010ff */
[----:B---3--:R-:W-:Y:S05]  /*9ef0*/  @!P0 BRA `(.L_x_182) ;  /* 0xfffffffc00f08947 */ /* 0x008fea000383ffff */
[----:B------:R-:W-:Y:S05]  /*9f00*/  BRA `(.L_x_183) ;  /* 0xffffffbc00187947 */ /* 0x000fea000383ffff */
.L_x_96:
[----:B------:R-:W-:Y:S07]  /*9f10*/  MOV R0, UR21 ;  /* 0x0000001500007c02 */ /* 0x000fee0008000f00 */
.L_x_184:
[----:B-1----:R1:W3:Y:S02]  /*9f20*/  SYNCS.PHASECHK.TRANS64.TRYWAIT P0, [R0+URZ+0x58], R9 ;  /* 0x00005809000075a7 */ /* 0x0022e400080011ff */
[----:B---3--:R-:W-:Y:S05]  /*9f30*/  @!P0 NANOSLEEP.SYNCS 0x989680 ;  /* 0x009896800000895d */ /* 0x008fea0003900000 */
[----:B------:R-:W3:Y:S02]  /*9f40*/  @!P0 SYNCS.PHASECHK.TRANS64 P0, [R0+URZ+0x58], R9 ;  /* 0x00005809000085a7 */ /* 0x000ee400080010ff */
[----:B---3--:R-:W-:Y:S05]  /*9f50*/  @!P0 BRA `(.L_x_184) ;  /* 0xfffffffc00f08947 */ /* 0x008fea000383ffff */
[----:B------:R-:W-:Y:S05]  /*9f60*/  BRA `(.L_x_185) ;  /* 0xffffffbc00787947 */ /* 0x000fea000383ffff */
.L_x_97:
[----:B------:R-:W-:Y:S07]  /*9f70*/  MOV R0, UR21 ;  /* 0x0000001500007c02 */ /* 0x000fee0008000f00 */
.L_x_186:
[----:B-1----:R1:W3:Y:S02]  /*9f80*/  SYNCS.PHASECHK.TRANS64.TRYWAIT P0, [R0+URZ+0x60], R9 ;  /* 0x00006009000075a7 */ /* 0x0022e400080011ff */
[----:B---3--:R-:W-:Y:S05]  /*9f90*/  @!P0 NANOSLEEP.SYNCS 0x989680 ;  /* 0x009896800000895d */ /* 0x008fea0003900000 */
[----:B------:R-:W3:Y:S02]  /*9fa0*/  @!P0 SYNCS.PHASECHK.TRANS64 P0, [R0+URZ+0x60], R9 ;  /* 0x00006009000085a7 */ /* 0x000ee400080010ff */
[----:B---3--:R-:W-:Y:S05]  /*9fb0*/  @!P0 BRA `(.L_x_186) ;  /* 0xfffffffc00f08947 */ /* 0x008fea000383ffff */
[----:B------:R-:W-:Y:S05]  /*9fc0*/  BRA `(.L_x_187) ;  /* 0xffffffbc00dc7947 */ /* 0x000fea000383ffff */
.L_x_98:
[----:B------:R-:W-:Y:S07]  /*9fd0*/  MOV R0, UR21 ;  /* 0x0000001500007c02 */ /* 0x000fee0008000f00 */
.L_x_188:
[----:B-1----:R1:W3:Y:S02]  /*9fe0*/  SYNCS.PHASECHK.TRANS64.TRYWAIT P0, [R0+URZ+0x68], R9 ;  /* 0x00006809000075a7 */ /* 0x0022e400080011ff */
[----:B---3--:R-:W-:Y:S05]  /*9ff0*/  @!P0 NANOSLEEP.SYNCS 0x989680 ;  /* 0x009896800000895d */ /* 0x008fea0003900000 */
[----:B------:R-:W3:Y:S02]  /*a000*/  @!P0 SYNCS.PHASECHK.TRANS64 P0, [R0+URZ+0x68], R9 ;  /* 0x00006809000085a7 */ /* 0x000ee400080010ff */
[----:B---3--:R-:W-:Y:S05]  /*a010*/  @!P0 BRA `(.L_x_188) ;  /* 0xfffffffc00f08947 */ /* 0x008fea000383ffff */
[----:B------:R-:W-:Y:S05]  /*a020*/  BRA `(.L_x_189) ;  /* 0xffffffc0003c7947 */ /* 0x000fea000383ffff */
.L_x_100:
[----:B------:R-:W-:-:S07]  /*a030*/  MOV R0, UR21 ;  /* 0x0000001500007c02 */ /* 0x000fce0008000f00 */
.L_x_190:
[----:B-1----:R1:W4:Y:S02]  /*a040*/  SYNCS.PHASECHK.TRANS64.TRYWAIT P0, [R0+URZ+0x50], R2 ;  /* 0x00005002000075a7 */ /* 0x00232400080011ff */
[----:B----4-:R-:W-:Y:S05]  /*a050*/  @!P0 NANOSLEEP.SYNCS 0x989680 ;  /* 0x009896800000895d */ /* 0x010fea0003900000 */
[----:B------:R-:W4:Y:S02]  /*a060*/  @!P0 SYNCS.PHASECHK.TRANS64 P0, [R0+URZ+0x50], R2 ;  /* 0x00005002000085a7 */ /* 0x000f2400080010ff */
[----:B----4-:R-:W-:Y:S05]  /*a070*/  @!P0 BRA `(.L_x_190) ;  /* 0xfffffffc00f08947 */ /* 0x010fea000383ffff */
[----:B------:R-:W-:Y:S05]  /*a080*/  BRA `(.L_x_191) ;  /* 0xffffffc000cc7947 */ /* 0x000fea000383ffff */
.L_x_101:
[----:B-1----:R-:W-:-:S07]  /*a090*/  MOV R0, UR21 ;  /* 0x0000001500007c02 */ /* 0x002fce0008000f00 */
.L_x_192:
[----:B-1----:R1:W4:Y:S02]  /*a0a0*/  SYNCS.PHASECHK.TRANS64.TRYWAIT P0, [R0+URZ+0x58], R2 ;  /* 0x00005802000075a7 */ /* 0x00232400080011ff */
[----:B----4-:R-:W-:Y:S05]  /*a0b0*/  @!P0 NANOSLEEP.SYNCS 0x989680 ;  /* 0x009896800000895d */ /* 0x010fea0003900000 */
[----:B------:R-:W4:Y:S02]  /*a0c0*/  @!P0 SYNCS.PHASECHK.TRANS64 P0, [R0+URZ+0x58], R2 ;  /* 0x00005802000085a7 */ /* 0x000f2400080010ff */
[----:B----4-:R-:W-:Y:S05]  /*a0d0*/  @!P0 BRA `(.L_x_192) ;  /* 0xfffffffc00f08947 */ /* 0x010fea000383ffff */
[----:B------:R-:W-:Y:S05]  /*a0e0*/  BRA `(.L_x_193) ;  /* 0xffffffc000bc7947 */ /* 0x000fea000383ffff */
.L_x_102:
[----:B-1----:R-:W-:-:S07]  /*a0f0*/  MOV R0, UR21 ;  /* 0x0000001500007c02 */ /* 0x002fce0008000f00 */
.L_x_194:
[----:B-1----:R1:W4:Y:S02]  /*a100*/  SYNCS.PHASECHK.TRANS64.TRYWAIT P0, [R0+URZ+0x60], R2 ;  /* 0x00006002000075a7 */ /* 0x00232400080011ff */
[----:B----4-:R-:W-:Y:S05]  /*a110*/  @!P0 NANOSLEEP.SYNCS 0x989680 ;  /* 0x009896800000895d */ /* 0x010fea0003900000 */
[----:B------:R-:W4:Y:S02]  /*a120*/  @!P0 SYNCS.PHASECHK.TRANS64 P0, [R0+URZ+0x60], R2 ;  /* 0x00006002000085a7 */ /* 0x000f2400080010ff */
[----:B----4-:R-:W-:Y:S05]  /*a130*/  @!P0 BRA `(.L_x_194) ;  /* 0xfffffffc00f08947 */ /* 0x010fea000383ffff */
[----:B------:R-:W-:Y:S05]  /*a140*/  BRA `(.L_x_195) ;  /* 0xffffffc000ac7947 */ /* 0x000fea000383ffff */
.L_x_104:
[----:B--2---:R2:W4:Y:S02]  /*a150*/  SYNCS.PHASECHK.TRANS64.TRYWAIT P0, [R3+URZ+0x80], R0 ;  /* 0x00008000030075a7 */ /* 0x00452400080011ff */
[----:B----4-:R-:W-:Y:S05]  /*a160*/  @!P0 NANOSLEEP.SYNCS 0x989680 ;  /* 0x009896800000895d */ /* 0x010fea0003900000 */
[----:B------:R-:W4:Y:S02]  /*a170*/  @!P0 SYNCS.PHASECHK.TRANS64 P0, [R3+URZ+0x80], R0 ;  /* 0x00008000030085a7 */ /* 0x000f2400080010ff */
[----:B----4-:R-:W-:Y:S05]  /*a180*/  @!P0 BRA `(.L_x_104) ;  /* 0xfffffffc00f08947 */ /* 0x010fea000383ffff */
[----:B------:R-:W-:Y:S05]  /*a190*/  BRA `(.L_x_196) ;  /* 0xffffffc400887947 */ /* 0x000fea000383ffff */
.L_x_115:
[----:B-1----:R-:W-:Y:S04]  /*a1a0*/  MOV R2, UR43 ;  /* 0x0000002b00027c02 */ /* 0x002fe80008000f00 */
[----:B------:R1:W2:Y:S03]  /*a1b0*/  SYNCS.PHASECHK.TRANS64.TRYWAIT P0, [R2+URZ+0x30], R3 ;  /* 0x00003003020075a7 */ /* 0x0002a600080011ff */
[----:B--2---:R-:W-:Y:S05]  /*a1c0*/  @!P0 NANOSLEEP.SYNCS 0x989680 ;  /* 0x009896800000895d */ /* 0x004fea0003900000 */
[----:B------:R-:W2:Y:S02]  /*a1d0*/  @!P0 SYNCS.PHASECHK.TRANS64 P0, [R2+URZ+0x30], R3 ;  /* 0x00003003020085a7 */ /* 0x000ea400080010ff */
[----:B--2---:R-:W-:Y:S05]  /*a1e0*/  @!P0 BRA `(.L_x_115) ;  /* 0xfffffffc00ec8947 */ /* 0x004fea000383ffff */
[----:B------:R-:W-:Y:S05]  /*a1f0*/  BRA `(.L_x_114) ;  /* 0xffffffd000d87947 */ /* 0x000fea000383ffff */
.L_x_117:
[----:B-1----:R1:W3:Y:S02]  /*a200*/  SYNCS.PHASECHK.TRANS64.TRYWAIT P1, [R73+URZ+0xa0], R0 ;  /* 0x0000a000490075a7 */ /* 0x0022e400080211ff */
[----:B---3--:R-:W-:Y:S05]  /*a210*/  @!P1 NANOSLEEP.SYNCS 0x989680 ;  /* 0x009896800000995d */ /* 0x008fea0003900000 */
[----:B------:R-:W3:Y:S02]  /*a220*/  @!P1 SYNCS.PHASECHK.TRANS64 P1, [R73+URZ+0xa0], R0 ;  /* 0x0000a000490095a7 */ /* 0x000ee400080210ff */
[----:B---3--:R-:W-:Y:S05]  /*a230*/  @!P1 BRA `(.L_x_117) ;  /* 0xfffffffc00f09947 */ /* 0x008fea000383ffff */
[----:B------:R-:W-:Y:S05]  /*a240*/  BRA `(.L_x_116) ;  /* 0xffffffd400007947 */ /* 0x000fea000383ffff */
.L_x_126:
[----:B-1----:R1:W3:Y:S02]  /*a250*/  SYNCS.PHASECHK.TRANS64.TRYWAIT P0, [R2+URZ+0x30], R0 ;  /* 0x00003000020075a7 */ /* 0x0022e400080011ff */
[----:B---3--:R-:W-:Y:S05]  /*a260*/  @!P0 NANOSLEEP.SYNCS 0x989680 ;  /* 0x009896800000895d */ /* 0x008fea0003900000 */
[----:B------:R-:W3:Y:S02]  /*a270*/  @!P0 SYNCS.PHASECHK.TRANS64 P0, [R2+URZ+0x30], R0 ;  /* 0x00003000020085a7 */ /* 0x000ee400080010ff */
[----:B---3--:R-:W-:Y:S05]  /*a280*/  @!P0 BRA `(.L_x_126) ;  /* 0xfffffffc00f08947 */ /* 0x008fea000383ffff */
[----:B------:R-:W-:Y:S05]  /*a290*/  BRA `(.L_x_125) ;  /* 0xffffffd800b07947 */ /* 0x000fea000383ffff */
.L_x_134:
[----:B-1----:R1:W3:Y:S02]  /*a2a0*/  SYNCS.PHASECHK.TRANS64.TRYWAIT P0, [R0+URZ+0x30], R6 ;  /* 0x00003006000075a7 */ /* 0x0022e400080011ff */
[----:B---3--:R-:W-:Y:S05]  /*a2b0*/  @!P0 NANOSLEEP.SYNCS 0x989680 ;  /* 0x009896800000895d */ /* 0x008fea0003900000 */
[----:B------:R-:W3:Y:S02]  /*a2c0*/  @!P0 SYNCS.PHASECHK.TRANS64 P0, [R0+URZ+0x30], R6 ;  /* 0x00003006000085a7 */ /* 0x000ee400080010ff */
[----:B---3--:R-:W-:Y:S05]  /*a2d0*/  @!P0 BRA `(.L_x_134) ;  /* 0xfffffffc00f08947 */ /* 0x008fea000383ffff */
[----:B------:R-:W-:Y:S05]  /*a2e0*/  BRA `(.L_x_133) ;  /* 0xffffffe000887947 */ /* 0x000fea000383ffff */
.L_x_142:
[----:B-1----:R1:W3:Y:S02]  /*a2f0*/  SYNCS.PHASECHK.TRANS64.TRYWAIT P0, [R0+URZ+0x30], R5 ;  /* 0x00003005000075a7 */ /* 0x0022e400080011ff */
[----:B---3--:R-:W-:Y:S05]  /*a300*/  @!P0 NANOSLEEP.SYNCS 0x989680 ;  /* 0x009896800000895d */ /* 0x008fea0003900000 */
[----:B------:R-:W3:Y:S02]  /*a310*/  @!P0 SYNCS.PHASECHK.TRANS64 P0, [R0+URZ+0x30], R5 ;  /* 0x00003005000085a7 */ /* 0x000ee400080010ff */
[----:B---3--:R-:W-:Y:S05]  /*a320*/  @!P0 BRA `(.L_x_142) ;  /* 0xfffffffc00f08947 */ /* 0x008fea000383ffff */
[----:B------:R-:W-:Y:S05]  /*a330*/  BRA `(.L_x_141) ;  /* 0xffffffe800607947 */ /* 0x000fea000383ffff */
        .weak           $__internal_0_$__cuda_sm10x_tcgen05_guardrail_trap_col_being_dealloced_not_returned_by_alloc
        .type           $__internal_0_$__cuda_sm10x_tcgen05_guardrail_trap_col_being_dealloced_not_returned_by_alloc,@function
        .size           $__internal_0_$__cuda_sm10x_tcgen05_guardrail_trap_col_being_dealloced_not_returned_by_alloc,($__internal_1_$__cuda_sm10x_tcgen05_guardrail_trap_phase_invalid_during_alloc - $__internal_0_$__cuda_sm10x_tcgen05_guardrail_trap_col_being_dealloced_not_returned_by_alloc)
$__internal_0_$__cuda_sm10x_tcgen05_guardrail_trap_col_being_dealloced_not_returned_by_alloc:
[----:B------:R-:W-:Y:S05]  /*a340*/  BPT.TRAP 0x1 ;  /* 0x000000040000795c */ /* 0x000fea0000300000 */
[----:B------:R-:W-:-:S04]  /*a350*/  HFMA2 R3, -RZ, RZ, 0, 0 ;  /* 0x00000000ff037431 */ /* 0x000fc800000001ff */
[----:B------:R-:W-:Y:S05]  /*a360*/  RET.REL.NODEC R2 `(_ZN7cutlass13device_kernelINS_4gemm6kernel13GemmUniversalIN4cute5tupleIJiiiiEEENS1_10collective13CollectiveMmaINS1_35MainloopSm100TmaUmmaWarpSpecializedILi3ELi2ELi4ENS5_IJNS4_1CILi4EEENSA_ILi2EEENSA_ILi1EEEEEEEENS5_IJNSA_ILi128EEESG_SG_EEEfNS5_IJlSD_lEEEfSI_NS4_8TiledMMAINS4_8MMA_AtomIJNS4_23SM100_MMA_TF32_2x1SM_SSINS_10tfloat32_tESM_fLi128ELi128ELNS4_4UMMA5MajorE0ELSO_0ELNSN_7ScaleInE0ELSP_0EEEEEENS4_6LayoutINS5_IJSD_SD_SD_EEENS5_IJNSA_ILi0EEESU_SU_EEEEENS5_IJNS4_10UnderscoreESX_SX_EEEEENS4_28SM100_TMA_2SM_LOAD_MULTICASTENS4_14ComposedLayoutINS4_7SwizzleILi3ELi4ELi3EEENS4_18smem_ptr_flag_bitsILi32EEENSS_INS5_IJNSA_ILi8EEENSA_ILi32EEEEEENS5_IJS17_SD_EEEEEEEvNS4_8identityES10_S1B_vS1C_EENS_8epilogue10collective18CollectiveEpilogueINS1E_23Sm100TmaWarpSpecializedILi4ELi2ELi16ELb1ELb0EEEJNS5_IJNSA_ILi64EEESG_SG_EEENS5_IJNSS_IS1J_SD_EENSS_INS5_IJNSA_ILi16EEESC_EEENS5_IJSD_S1J_EEEEEEEEfSI_fSI_NS1E_6fusion15FusionCallbacksIS1I_NS1R_17LinearCombinationIffffLNS_15FloatRoundStyleE2EEES1K_S1Q_JEEENS4_5SM1004TMEM4LOAD26SM100_TMEM_LOAD_32dp32b16xENS4_13SM90_TMA_LOADENS11_INS12_ILi2ELi4ELi3EEES15_NSS_INS5_IJS16_S1M_EEENS5_IJS1M_SD_EEEEEEENS4_39AutoVectorizingCopyWithAssumedAlignmentILi128EEENS4_14SM90_TMA_STOREES26_S28_S28_EEEvvEEEEvNT_6ParamsE) ;  /* 0xffffff5c02247950 */ /* 0x000fea0003c3ffff */
        .weak           $__internal_1_$__cuda_sm10x_tcgen05_guardrail_trap_phase_invalid_during_alloc
        .type           $__internal_1_$__cuda_sm10x_tcgen05_guardrail_trap_phase_invalid_during_alloc,@function
        .size           $__internal_1_$__cuda_sm10x_tcgen05_guardrail_trap_phase_invalid_during_alloc,($__internal_2_$__cuda_sm10x_tcgen05_guardrail_trap_unallocated_columns_being_dealloced - $__internal_1_$__cuda_sm10x_tcgen05_guardrail_trap_phase_invalid_during_alloc)
$__internal_1_$__cuda_sm10x_tcgen05_guardrail_trap_phase_invalid_during_alloc:
[----:B------:R-:W-:Y:S05]  /*a370*/  BPT.TRAP 0x1 ;  /* 0x000000040000795c */ /* 0x000fea0000300000 */
[----:B------:R-:W-:-:S04]  /*a380*/  MOV R7, 0x0 ;  /* 0x0000000000077802 */ /* 0x000fc80000000f00 */
[----:B------:R-:W-:Y:S05]  /*a390*/  RET.REL.NODEC R6 `(_ZN7cutlass13device_kernelINS_4gemm6kernel13GemmUniversalIN4cute5tupleIJiiiiEEENS1_10collective13CollectiveMmaINS1_35MainloopSm100TmaUmmaWarpSpecializedILi3ELi2ELi4ENS5_IJNS4_1CILi4EEENSA_ILi2EEENSA_ILi1EEEEEEEENS5_IJNSA_ILi128EEESG_SG_EEEfNS5_IJlSD_lEEEfSI_NS4_8TiledMMAINS4_8MMA_AtomIJNS4_23SM100_MMA_TF32_2x1SM_SSINS_10tfloat32_tESM_fLi128ELi128ELNS4_4UMMA5MajorE0ELSO_0ELNSN_7ScaleInE0ELSP_0EEEEEENS4_6LayoutINS5_IJSD_SD_SD_EEENS5_IJNSA_ILi0EEESU_SU_EEEEENS5_IJNS4_10UnderscoreESX_SX_EEEEENS4_28SM100_TMA_2SM_LOAD_MULTICASTENS4_14ComposedLayoutINS4_7SwizzleILi3ELi4ELi3EEENS4_18smem_ptr_flag_bitsILi32EEENSS_INS5_IJNSA_ILi8EEENSA_ILi32EEEEEENS5_IJS17_SD_EEEEEEEvNS4_8identityES10_S1B_vS1C_EENS_8epilogue10collective18CollectiveEpilogueINS1E_23Sm100TmaWarpSpecializedILi4ELi2ELi16ELb1ELb0EEEJNS5_IJNSA_ILi64EEESG_SG_EEENS5_IJNSS_IS1J_SD_EENSS_INS5_IJNSA_ILi16EEESC_EEENS5_IJSD_S1J_EEEEEEEEfSI_fSI_NS1E_6fusion15FusionCallbacksIS1I_NS1R_17LinearCombinationIffffLNS_15FloatRoundStyleE2EEES1K_S1Q_JEEENS4_5SM1004TMEM4LOAD26SM100_TMEM_LOAD_32dp32b16xENS4_13SM90_TMA_LOADENS11_INS12_ILi2ELi4ELi3EEES15_NSS_INS5_IJS16_S1M_EEENS5_IJS1M_SD_EEEEEEENS4_39AutoVectorizingCopyWithAssumedAlignmentILi128EEENS4_14SM90_TMA_STOREES26_S28_S28_EEEvvEEEEvNT_6ParamsE) ;  /* 0xffffff5c06187950 */ /* 0x000fea0003c3ffff */
        .weak           $__internal_2_$__cuda_sm10x_tcgen05_guardrail_trap_unallocated_columns_being_dealloced
        .type           $__internal_2_$__cuda_sm10x_tcgen05_guardrail_trap_unallocated_columns_being_dealloced,@function
        .size           $__internal_2_$__cuda_sm10x_tcgen05_guardrail_trap_unallocated_columns_being_dealloced,(.L_x_198 - $__internal_2_$__cuda_sm10x_tcgen05_guardrail_trap_unallocated_columns_being_dealloced)
$__internal_2_$__cuda_sm10x_tcgen05_guardrail_trap_unallocated_columns_being_dealloced:
[----:B------:R-:W-:Y:S05]  /*a3a0*/  BPT.TRAP 0x1 ;  /* 0x000000040000795c */ /* 0x000fea0000300000 */
[----:B------:R-:W-:-:S04]  /*a3b0*/  HFMA2 R3, -RZ, RZ, 0, 0 ;  /* 0x00000000ff037431 */ /* 0x000fc800000001ff */
[----:B------:R-:W-:Y:S05]  /*a3c0*/  RET.REL.NODEC R2 `(_ZN7cutlass13device_kernelINS_4gemm6kernel13GemmUniversalIN4cute5tupleIJiiiiEEENS1_10collective13CollectiveMmaINS1_35MainloopSm100TmaUmmaWarpSpecializedILi3ELi2ELi4ENS5_IJNS4_1CILi4EEENSA_ILi2EEENSA_ILi1EEEEEEEENS5_IJNSA_ILi128EEESG_SG_EEEfNS5_IJlSD_lEEEfSI_NS4_8TiledMMAINS4_8MMA_AtomIJNS4_23SM100_MMA_TF32_2x1SM_SSINS_10tfloat32_tESM_fLi128ELi128ELNS4_4UMMA5MajorE0ELSO_0ELNSN_7ScaleInE0ELSP_0EEEEEENS4_6LayoutINS5_IJSD_SD_SD_EEENS5_IJNSA_ILi0EEESU_SU_EEEEENS5_IJNS4_10UnderscoreESX_SX_EEEEENS4_28SM100_TMA_2SM_LOAD_MULTICASTENS4_14ComposedLayoutINS4_7SwizzleILi3ELi4ELi3EEENS4_18smem_ptr_flag_bitsILi32EEENSS_INS5_IJNSA_ILi8EEENSA_ILi32EEEEEENS5_IJS17_SD_EEEEEEEvNS4_8identityES10_S1B_vS1C_EENS_8epilogue10collective18CollectiveEpilogueINS1E_23Sm100TmaWarpSpecializedILi4ELi2ELi16ELb1ELb0EEEJNS5_IJNSA_ILi64EEESG_SG_EEENS5_IJNSS_IS1J_SD_EENSS_INS5_IJNSA_ILi16EEESC_EEENS5_IJSD_S1J_EEEEEEEEfSI_fSI_NS1E_6fusion15FusionCallbacksIS1I_NS1R_17LinearCombinationIffffLNS_15FloatRoundStyleE2EEES1K_S1Q_JEEENS4_5SM1004TMEM4LOAD26SM100_TMEM_LOAD_32dp32b16xENS4_13SM90_TMA_LOADENS11_INS12_ILi2ELi4ELi3EEES15_NSS_INS5_IJS16_S1M_EEENS5_IJS1M_SD_EEEEEEENS4_39AutoVectorizingCopyWithAssumedAlignmentILi128EEENS4_14SM90_TMA_STOREES26_S28_S28_EEEvvEEEEvNT_6ParamsE) ;  /* 0xffffff5c020c7950 */ /* 0x000fea0003c3ffff */
.L_x_197:
[----:B------:R-:W-:-:S00]  /*a3d0*/  BRA `(.L_x_197) ;  /* 0xfffffffc00fc7947 */ /* 0x000fc0000383ffff */
[----:B------:R-:W-:-:S00]  /*a3e0*/  NOP ;  /* 0x0000000000007918 */ /* 0x000fc00000000000 */
        /* <DEDUP_REMOVED lines=9> */
.L_x_198:


//--------------------- .nv.global.init           --------------------------
	.section	.nv.global.init,"aw",@progbits
.nv.global.init:
	.type		$str$27,@object
	.size		$str$27,($str$28 - $str$27)
$str$27:
        /*0000*/ 	.byte	0x28, 0x61, 0x64, 0x64, 0x72, 0x65, 0x73, 0x73, 0x20, 0x26, 0x20, 0x6d, 0x61, 0x73, 0x6b, 0x29
        /*0010*/ 	.byte	0x20, 0x3d, 0x3d, 0x20, 0x30, 0x00
	.type		$str$28,@object
	.size		$str$28,($str$26 - $str$28)
$str$28:
        /*0016*/ 	.byte	0x2f, 0x74, 0x6d, 0x70, 0x2f, 0x63, 0x75, 0x74, 0x6c, 0x61, 0x73, 0x73, 0x5f, 0x73, 0x77, 0x65
        /*0026*/ 	.byte	0x65, 0x70, 0x5f, 0x73, 0x72, 0x63, 0x2f, 0x69, 0x6e, 0x63, 0x6c, 0x75, 0x64, 0x65, 0x2f, 0x63
        /*0036*/ 	.byte	0x75, 0x74, 0x65, 0x2f, 0x70, 0x6f, 0x69, 0x6e, 0x74, 0x65, 0x72, 0x5f, 0x66, 0x6c, 0x61, 0x67
        /*0046*/ 	.byte	0x67, 0x65, 0x64, 0x2e, 0x68, 0x70, 0x70, 0x00
	.type		$str$26,@object
	.size		$str$26,($str$25 - $str$26)
$str$26:
        /*004e*/ 	.byte	0x2f, 0x74, 0x6d, 0x70, 0x2f, 0x63, 0x75, 0x74, 0x6c, 0x61, 0x73, 0x73, 0x5f, 0x73, 0x77, 0x65
        /*005e*/ 	.byte	0x65, 0x70, 0x5f, 0x73, 0x72, 0x63, 0x2f, 0x69, 0x6e, 0x63, 0x6c, 0x75, 0x64, 0x65, 0x2f, 0x63
        /*006e*/ 	.byte	0x75, 0x74, 0x65, 0x2f, 0x61, 0x74, 0x6f, 0x6d, 0x2f, 0x63, 0x6f, 0x70, 0x79, 0x5f, 0x74, 0x72
        /*007e*/ 	.byte	0x61, 0x69, 0x74, 0x73, 0x5f, 0x73, 0x6d, 0x31, 0x30, 0x30, 0x2e, 0x68, 0x70, 0x70, 0x00
	.type		$str$25,@object
	.size		$str$25,(__unnamed_1 - $str$25)
$str$25:
        /*008d*/ 	.byte	0x28, 0x28, 0x75, 0x69, 0x6e, 0x74, 0x33, 0x32, 0x5f, 0x74, 0x28, 0x74, 0x68, 0x72, 0x65, 0x61
        /*009d*/ 	.byte	0x64, 0x49, 0x64, 0x78, 0x2e, 0x78, 0x29, 0x20, 0x2f, 0x20, 0x33, 0x32, 0x29, 0x20, 0x25, 0x20
        /*00ad*/ 	.byte	0x34, 0x29, 0x20, 0x3d, 0x3d, 0x20, 0x28, 0x28, 0x28, 0x74, 0x6d, 0x65, 0x6d, 0x5f, 0x61, 0x64
        /*00bd*/ 	.byte	0x64, 0x72, 0x20, 0x3e, 0x3e, 0x20, 0x31, 0x36, 0x29, 0x20, 0x2f, 0x20, 0x33, 0x32, 0x29, 0x20
        /*00cd*/ 	.byte	0x25, 0x20, 0x34, 0x29, 0x00
	.type		__unnamed_1,@object
	.size		__unnamed_1,(__unnamed_2 - __unnamed_1)
__unnamed_1:
        /*00d2*/ 	.byte	0x61, 0x75, 0x74, 0x6f, 0x20, 0x63, 0x75, 0x74, 0x65, 0x3a, 0x3a, 0x61, 0x73, 0x5f, 0x70, 0x6f
        /* <DEDUP_REMOVED lines=23> */
        /*0252*/ 	.byte	0x3a, 0x3a, 0x43, 0x3c, 0x32, 0x30, 0x34, 0x38, 0x3e, 0x3e, 0x3e, 0x3e, 0x5d, 0x00
	.type		__unnamed_2,@object
	.size		__unnamed_2,(.L_2 - __unnamed_2)
__unnamed_2:
        /* <DEDUP_REMOVED lines=42> */
        /*0500*/ 	.byte	0x3e, 0x5d, 0x00
.L_2:


//--------------------- .nv.shared._ZN7cutlass13device_kernelINS_4gemm6kernel13GemmUniversalIN4cute5tupleIJiiiiEEENS1_10collective13CollectiveMmaINS1_35MainloopSm100TmaUmmaWarpSpecializedILi3ELi2ELi4ENS5_IJNS4_1CILi4EEENSA_ILi2EEENSA_ILi1EEEEEEEENS5_IJNSA_ILi128EEESG_SG_EEEfNS5_IJlSD_lEEEfSI_NS4_8TiledMMAINS4_8MMA_AtomIJNS4_23SM100_MMA_TF32_2x1SM_SSINS_10tfloat32_tESM_fLi128ELi128ELNS4_4UMMA5MajorE0ELSO_0ELNSN_7ScaleInE0ELSP_0EEEEEENS4_6LayoutINS5_IJSD_SD_SD_EEENS5_IJNSA_ILi0EEESU_SU_EEEEENS5_IJNS4_10UnderscoreESX_SX_EEEEENS4_28SM100_TMA_2SM_LOAD_MULTICASTENS4_14ComposedLayoutINS4_7SwizzleILi3ELi4ELi3EEENS4_18smem_ptr_flag_bitsILi32EEENSS_INS5_IJNSA_ILi8EEENSA_ILi32EEEEEENS5_IJS17_SD_EEEEEEEvNS4_8identityES10_S1B_vS1C_EENS_8epilogue10collective18CollectiveEpilogueINS1E_23Sm100TmaWarpSpecializedILi4ELi2ELi16ELb1ELb0EEEJNS5_IJNSA_ILi64EEESG_SG_EEENS5_IJNSS_IS1J_SD_EENSS_INS5_IJNSA_ILi16EEESC_EEENS5_IJSD_S1J_EEEEEEEEfSI_fSI_NS1E_6fusion15FusionCallbacksIS1I_NS1R_17LinearCombinationIffffLNS_15FloatRoundStyleE2EEES1K_S1Q_JEEENS4_5SM1004TMEM4LOAD26SM100_TMEM_LOAD_32dp32b16xENS4_13SM90_TMA_LOADENS11_INS12_ILi2ELi4ELi3EEES15_NSS_INS5_IJS16_S1M_EEENS5_IJS1M_SD_EEEEEEENS4_39AutoVectorizingCopyWithAssumedAlignmentILi128EEENS4_14SM90_TMA_STOREES26_S28_S28_EEEvvEEEEvNT_6ParamsE --------------------------
	.section	.nv.shared._ZN7cutlass13device_kernelINS_4gemm6kernel13GemmUniversalIN4cute5tupleIJiiiiEEENS1_10collective13CollectiveMmaINS1_35MainloopSm100TmaUmmaWarpSpecializedILi3ELi2ELi4ENS5_IJNS4_1CILi4EEENSA_ILi2EEENSA_ILi1EEEEEEEENS5_IJNSA_ILi128EEESG_SG_EEEfNS5_IJlSD_lEEEfSI_NS4_8TiledMMAINS4_8MMA_AtomIJNS4_23SM100_MMA_TF32_2x1SM_SSINS_10tfloat32_tESM_fLi128ELi128ELNS4_4UMMA5MajorE0ELSO_0ELNSN_7ScaleInE0ELSP_0EEEEEENS4_6LayoutINS5_IJSD_SD_SD_EEENS5_IJNSA_ILi0EEESU_SU_EEEEENS5_IJNS4_10UnderscoreESX_SX_EEEEENS4_28SM100_TMA_2SM_LOAD_MULTICASTENS4_14ComposedLayoutINS4_7SwizzleILi3ELi4ELi3EEENS4_18smem_ptr_flag_bitsILi32EEENSS_INS5_IJNSA_ILi8EEENSA_ILi32EEEEEENS5_IJS17_SD_EEEEEEEvNS4_8identityES10_S1B_vS1C_EENS_8epilogue10collective18CollectiveEpilogueINS1E_23Sm100TmaWarpSpecializedILi4ELi2ELi16ELb1ELb0EEEJNS5_IJNSA_ILi64EEESG_SG_EEENS5_IJNSS_IS1J_SD_EENSS_INS5_IJNSA_ILi16EEESC_EEENS5_IJSD_S1J_EEEEEEEEfSI_fSI_NS1E_6fusion15FusionCallbacksIS1I_NS1R_17LinearCombinationIffffLNS_15FloatRoundStyleE2EEES1K_S1Q_JEEENS4_5SM1004TMEM4LOAD26SM100_TMEM_LOAD_32dp32b16xENS4_13SM90_TMA_LOADENS11_INS12_ILi2ELi4ELi3EEES15_NSS_INS5_IJS16_S1M_EEENS5_IJS1M_SD_EEEEEEENS4_39AutoVectorizingCopyWithAssumedAlignmentILi128EEENS4_14SM90_TMA_STOREES26_S28_S28_EEEvvEEEEvNT_6ParamsE,"aw",@nobits
	.sectionflags	@""
	.align	16
	.zero		1024


//--------------------- .nv.shared.reserved.0     --------------------------
	.section	.nv.shared.reserved.0,"aw",@nobits
	.weak		__nv_reservedSMEM_offset_0_alias
	.size		__nv_reservedSMEM_offset_0_alias, 0, 64
	.other		__nv_reservedSMEM_offset_0_alias,@"STO_CUDA_RESERVED_SHARED STV_DEFAULT"
__nv_reservedSMEM_offset_0_alias:
	.zero		0
.nv.shared.reserved.0:
	.zero		64
	.weak		__nv_reservedSMEM_tcgen05_partition
	.type		__nv_reservedSMEM_tcgen05_partition,@object
	.size		__nv_reservedSMEM_tcgen05_partition,(.L_0 - __nv_reservedSMEM_tcgen05_partition)
__nv_reservedSMEM_tcgen05_partition:
	.zero		32
.L_0:


//--------------------- .nv.global                --------------------------
	.section	.nv.global,"aw",@nobits
.nv.global:
	.type		_ZN40_INTERNAL_ec79832d_4_k_cu_a5afadc7_334024cute1_E,@object
	.size		_ZN40_INTERNAL_ec79832d_4_k_cu_a5afadc7_334024cute1_E,(_ZN40_INTERNAL_ec79832d_4_k_cu_a5afadc7_334024cuda3std3__45__cpo6cbeginE - _ZN40_INTERNAL_ec79832d_4_k_cu_a5afadc7_334024cute1_E)
_ZN40_INTERNAL_ec79832d_4_k_cu_a5afadc7_334024cute1_E:
	.zero		1
	.type		_ZN40_INTERNAL_ec79832d_4_k_cu_a5afadc7_334024cuda3std3__45__cpo6cbeginE,@object
	.size		_ZN40_INTERNAL_ec79832d_4_k_cu_a5afadc7_334024cuda3std3__45__cpo6cbeginE,(_ZN40_INTERNAL_ec79832d_4_k_cu_a5afadc7_334024cuda3std3__48in_placeE - _ZN40_INTERNAL_ec79832d_4_k_cu_a5afadc7_334024cuda3std3__45__cpo6cbeginE)
_ZN40_INTERNAL_ec79832d_4_k_cu_a5afadc7_334024cuda3std3__45__cpo6cbeginE:
	.zero		1
	.type		_ZN40_INTERNAL_ec79832d_4_k_cu_a5afadc7_334024cuda3std3__48in_placeE,@object
	.size		_ZN40_INTERNAL_ec79832d_4_k_cu_a5afadc7_334024cuda3std3__48in_placeE,(_ZN40_INTERNAL_ec79832d_4_k_cu_a5afadc7_334024cuda3std6ranges3__45__cpo9iter_moveE - _ZN40_INTERNAL_ec79832d_4_k_cu_a5afadc7_334024cuda3std3__48in_placeE)
_ZN40_INTERNAL_ec79832d_4_k_cu_a5afadc7_334024cuda3std3__48in_placeE:
	.zero		1
	.type		_ZN40_INTERNAL_ec79832d_4_k_cu_a5afadc7_334024cuda3std6ranges3__45__cpo9iter_moveE,@object
	.size		_ZN40_INTERNAL_ec79832d_4_k_cu_a5afadc7_334024cuda3std6ranges3__45__cpo9iter_moveE,(_ZN40_INTERNAL_ec79832d_4_k_cu_a5afadc7_334024cuda3std3__45__cpo5beginE - _ZN40_INTERNAL_ec79832d_4_k_cu_a5afadc7_334024cuda3std6ranges3__45__cpo9iter_moveE)
_ZN40_INTERNAL_ec79832d_4_k_cu_a5afadc7_334024cuda3std6ranges3__45__cpo9iter_moveE:
	.zero		1
	.type		_ZN40_INTERNAL_ec79832d_4_k_cu_a5afadc7_334024cuda3std3__45__cpo5beginE,@object
	.size		_ZN40_INTERNAL_ec79832d_4_k_cu_a5afadc7_334024cuda3std3__45__cpo5beginE,(_ZN40_INTERNAL_ec79832d_4_k_cu_a5afadc7_334024cuda3std3__442_GLOBAL__N__ec79832d_4_k_cu_a5afadc7_334026ignoreE - _ZN40_INTERNAL_ec79832d_4_k_cu_a5afadc7_334024cuda3std3__45__cpo5beginE)
_ZN40_INTERNAL_ec79832d_4_k_cu_a5afadc7_334024cuda3std3__45__cpo5beginE:
	.zero		1
	.type		_ZN40_INTERNAL_ec79832d_4_k_cu_a5afadc7_334024cuda3std3__442_GLOBAL__N__ec79832d_4_k_cu_a5afadc7_334026ignoreE,@object
	.size		_ZN40_INTERNAL_ec79832d_4_k_cu_a5afadc7_334024cuda3std3__442_GLOBAL__N__ec79832d_4_k_cu_a5afadc7_334026ignoreE,(_ZN40_INTERNAL_ec79832d_4_k_cu_a5afadc7_334024cute7productE - _ZN40_INTERNAL_ec79832d_4_k_cu_a5afadc7_334024cuda3std3__442_GLOBAL__N__ec79832d_4_k_cu_a5afadc7_334026ignoreE)
_ZN40_INTERNAL_ec79832d_4_k_cu_a5afadc7_334024cuda3std3__442_GLOBAL__N__ec79832d_4_k_cu_a5afadc7_334026ignoreE:
	.zero		1
	.type		_ZN40_INTERNAL_ec79832d_4_k_cu_a5afadc7_334024cute7productE,@object
	.size		_ZN40_INTERNAL_ec79832d_4_k_cu_a5afadc7_334024cute7productE,(_ZN40_INTERNAL_ec79832d_4_k_cu_a5afadc7_334024cuda3std3__45__cpo3endE - _ZN40_INTERNAL_ec79832d_4_k_cu_a5afadc7_334024cute7productE)
_ZN40_INTERNAL_ec79832d_4_k_cu_a5afadc7_334024cute7productE:
	.zero		1
	.type		_ZN40_INTERNAL_ec79832d_4_k_cu_a5afadc7_334024cuda3std3__45__cpo3endE,@object
	.size		_ZN40_INTERNAL_ec79832d_4_k_cu_a5afadc7_334024cuda3std3__45__cpo3endE,(_ZN40_INTERNAL_ec79832d_4_k_cu_a5afadc7_334024cuda3std3__419piecewise_constructE - _ZN40_INTERNAL_ec79832d_4_k_cu_a5afadc7_334024cuda3std3__45__cpo3endE)
_ZN40_INTERNAL_ec79832d_4_k_cu_a5afadc7_334024cuda3std3__45__cpo3endE:
	.zero		1
	.type		_ZN40_INTERNAL_ec79832d_4_k_cu_a5afadc7_334024cuda3std3__419piecewise_constructE,@object
	.size		_ZN40_INTERNAL_ec79832d_4_k_cu_a5afadc7_334024cuda3std3__419piecewise_constructE,(_ZN40_INTERNAL_ec79832d_4_k_cu_a5afadc7_334024cuda3std3__45__cpo4cendE - _ZN40_INTERNAL_ec79832d_4_k_cu_a5afadc7_334024cuda3std3__419piecewise_constructE)
_ZN40_INTERNAL_ec79832d_4_k_cu_a5afadc7_334024cuda3std3__419piecewise_constructE:
	.zero		1
	.type		_ZN40_INTERNAL_ec79832d_4_k_cu_a5afadc7_334024cuda3std3__45__cpo4cendE,@object
	.size		_ZN40_INTERNAL_ec79832d_4_k_cu_a5afadc7_334024cuda3std3__45__cpo4cendE,(_ZN40_INTERNAL_ec79832d_4_k_cu_a5afadc7_334024cuda3std6ranges3__45__cpo4swapE - _ZN40_INTERNAL_ec79832d_4_k_cu_a5afadc7_334024cuda3std3__45__cpo4cendE)
_ZN40_INTERNAL_ec79832d_4_k_cu_a5afadc7_334024cuda3std3__45__cpo4cendE:
	.zero		1
	.type		_ZN40_INTERNAL_ec79832d_4_k_cu_a5afadc7_334024cuda3std6ranges3__45__cpo4swapE,@object
	.size		_ZN40_INTERNAL_ec79832d_4_k_cu_a5afadc7_334024cuda3std6ranges3__45__cpo4swapE,(.L_10 - _ZN40_INTERNAL_ec79832d_4_k_cu_a5afadc7_334024cuda3std6ranges3__45__cpo4swapE)
_ZN40_INTERNAL_ec79832d_4_k_cu_a5afadc7_334024cuda3std6ranges3__45__cpo4swapE:
	.zero		1
.L_10:


//--------------------- .nv.constant0._ZN7cutlass13device_kernelINS_4gemm6kernel13GemmUniversalIN4cute5tupleIJiiiiEEENS1_10collective13CollectiveMmaINS1_35MainloopSm100TmaUmmaWarpSpecializedILi3ELi2ELi4ENS5_IJNS4_1CILi4EEENSA_ILi2EEENSA_ILi1EEEEEEEENS5_IJNSA_ILi128EEESG_SG_EEEfNS5_IJlSD_lEEEfSI_NS4_8TiledMMAINS4_8MMA_AtomIJNS4_23SM100_MMA_TF32_2x1SM_SSINS_10tfloat32_tESM_fLi128ELi128ELNS4_4UMMA5MajorE0ELSO_0ELNSN_7ScaleInE0ELSP_0EEEEEENS4_6LayoutINS5_IJSD_SD_SD_EEENS5_IJNSA_ILi0EEESU_SU_EEEEENS5_IJNS4_10UnderscoreESX_SX_EEEEENS4_28SM100_TMA_2SM_LOAD_MULTICASTENS4_14ComposedLayoutINS4_7SwizzleILi3ELi4ELi3EEENS4_18smem_ptr_flag_bitsILi32EEENSS_INS5_IJNSA_ILi8EEENSA_ILi32EEEEEENS5_IJS17_SD_EEEEEEEvNS4_8identityES10_S1B_vS1C_EENS_8epilogue10collective18CollectiveEpilogueINS1E_23Sm100TmaWarpSpecializedILi4ELi2ELi16ELb1ELb0EEEJNS5_IJNSA_ILi64EEESG_SG_EEENS5_IJNSS_IS1J_SD_EENSS_INS5_IJNSA_ILi16EEESC_EEENS5_IJSD_S1J_EEEEEEEEfSI_fSI_NS1E_6fusion15FusionCallbacksIS1I_NS1R_17LinearCombinationIffffLNS_15FloatRoundStyleE2EEES1K_S1Q_JEEENS4_5SM1004TMEM4LOAD26SM100_TMEM_LOAD_32dp32b16xENS4_13SM90_TMA_LOADENS11_INS12_ILi2ELi4ELi3EEES15_NSS_INS5_IJS16_S1M_EEENS5_IJS1M_SD_EEEEEEENS4_39AutoVectorizingCopyWithAssumedAlignmentILi128EEENS4_14SM90_TMA_STOREES26_S28_S28_EEEvvEEEEvNT_6ParamsE --------------------------
	.section	.nv.constant0._ZN7cutlass13device_kernelINS_4gemm6kernel13GemmUniversalIN4cute5tupleIJiiiiEEENS1_10collective13CollectiveMmaINS1_35MainloopSm100TmaUmmaWarpSpecializedILi3ELi2ELi4ENS5_IJNS4_1CILi4EEENSA_ILi2EEENSA_ILi1EEEEEEEENS5_IJNSA_ILi128EEESG_SG_EEEfNS5_IJlSD_lEEEfSI_NS4_8TiledMMAINS4_8MMA_AtomIJNS4_23SM100_MMA_TF32_2x1SM_SSINS_10tfloat32_tESM_fLi128ELi128ELNS4_4UMMA5MajorE0ELSO_0ELNSN_7ScaleInE0ELSP_0EEEEEENS4_6LayoutINS5_IJSD_SD_SD_EEENS5_IJNSA_ILi0EEESU_SU_EEEEENS5_IJNS4_10UnderscoreESX_SX_EEEEENS4_28SM100_TMA_2SM_LOAD_MULTICASTENS4_14ComposedLayoutINS4_7SwizzleILi3ELi4ELi3EEENS4_18smem_ptr_flag_bitsILi32EEENSS_INS5_IJNSA_ILi8EEENSA_ILi32EEEEEENS5_IJS17_SD_EEEEEEEvNS4_8identityES10_S1B_vS1C_EENS_8epilogue10collective18CollectiveEpilogueINS1E_23Sm100TmaWarpSpecializedILi4ELi2ELi16ELb1ELb0EEEJNS5_IJNSA_ILi64EEESG_SG_EEENS5_IJNSS_IS1J_SD_EENSS_INS5_IJNSA_ILi16EEESC_EEENS5_IJSD_S1J_EEEEEEEEfSI_fSI_NS1E_6fusion15FusionCallbacksIS1I_NS1R_17LinearCombinationIffffLNS_15FloatRoundStyleE2EEES1K_S1Q_JEEENS4_5SM1004TMEM4LOAD26SM100_TMEM_LOAD_32dp32b16xENS4_13SM90_TMA_LOADENS11_INS12_ILi2ELi4ELi3EEES15_NSS_INS5_IJS16_S1M_EEENS5_IJS1M_SD_EEEEEEENS4_39AutoVectorizingCopyWithAssumedAlignmentILi128EEENS4_14SM90_TMA_STOREES26_S28_S28_EEEvvEEEEvNT_6ParamsE,"a",@progbits
	.sectionflags	@""
	.align	4
.nv.constant0._ZN7cutlass13device_kernelINS_4gemm6kernel13GemmUniversalIN4cute5tupleIJiiiiEEENS1_10collective13CollectiveMmaINS1_35MainloopSm100TmaUmmaWarpSpecializedILi3ELi2ELi4ENS5_IJNS4_1CILi4EEENSA_ILi2EEENSA_ILi1EEEEEEEENS5_IJNSA_ILi128EEESG_SG_EEEfNS5_IJlSD_lEEEfSI_NS4_8TiledMMAINS4_8MMA_AtomIJNS4_23SM100_MMA_TF32_2x1SM_SSINS_10tfloat32_tESM_fLi128ELi128ELNS4_4UMMA5MajorE0ELSO_0ELNSN_7ScaleInE0ELSP_0EEEEEENS4_6LayoutINS5_IJSD_SD_SD_EEENS5_IJNSA_ILi0EEESU_SU_EEEEENS5_IJNS4_10UnderscoreESX_SX_EEEEENS4_28SM100_TMA_2SM_LOAD_MULTICASTENS4_14ComposedLayoutINS4_7SwizzleILi3ELi4ELi3EEENS4_18smem_ptr_flag_bitsILi32EEENSS_INS5_IJNSA_ILi8EEENSA_ILi32EEEEEENS5_IJS17_SD_EEEEEEEvNS4_8identityES10_S1B_vS1C_EENS_8epilogue10collective18CollectiveEpilogueINS1E_23Sm100TmaWarpSpecializedILi4ELi2ELi16ELb1ELb0EEEJNS5_IJNSA_ILi64EEESG_SG_EEENS5_IJNSS_IS1J_SD_EENSS_INS5_IJNSA_ILi16EEESC_EEENS5_IJSD_S1J_EEEEEEEEfSI_fSI_NS1E_6fusion15FusionCallbacksIS1I_NS1R_17LinearCombinationIffffLNS_15FloatRoundStyleE2EEES1K_S1Q_JEEENS4_5SM1004TMEM4LOAD26SM100_TMEM_LOAD_32dp32b16xENS4_13SM90_TMA_LOADENS11_INS12_ILi2ELi4ELi3EEES15_NSS_INS5_IJS16_S1M_EEENS5_IJS1M_SD_EEEEEEENS4_39AutoVectorizingCopyWithAssumedAlignmentILi128EEENS4_14SM90_TMA_STOREES26_S28_S28_EEEvvEEEEvNT_6ParamsE:
	.zero		2944


//--------------------- SYMBOLS --------------------------

	.type		.nv.reservedSmem.offset0,@object
	.size		.nv.reservedSmem.offset0,0x4
	.type		.nv.reservedSmem.cap,@object
	.size		.nv.reservedSmem.cap,0x4
	.type		__assertfail,@function
